	.target	sm_100a

	.elftype	@"ET_EXEC"


//--------------------- .note.nv.tkinfo           --------------------------
	.section	.note.nv.tkinfo,"",@"SHT_NOTE"
	.sectionflags	@"SHF_NOTE_NV_TKINFO"
	.tkinfo
        /*0018*/ 	.word	0x00000081
        /*0030*/ 	.string	""
        /*0030*/ 	.string	"ptxas-blackwell"
        /*0030*/ 	.string	"Cuda compilation tools, release 12.9, V12.9.86"
        /*0030*/ 	.string	"Build cuda_12.9.r12.9/compiler.36037853_0"
        /*0030*/ 	.string	"-v  -suppress-debug-info  -lineinfo  -arch sm_100a "



//--------------------- .note.nv.cuver            --------------------------
	.section	.note.nv.cuver,"",@"SHT_NOTE"
	.sectionflags	@"SHF_NOTE_NV_CUVER"
        /*0018*/ 	.short	0x0001
        /*001a*/ 	.short	0x0064
        /*001c*/ 	.short	0x0001
        /*001e*/ 	.short	0x0000
        /*0020*/ 	.short	0x0001
        /*0022*/ 	.short	0x0000


//--------------------- .nv.info                  --------------------------
	.section	.nv.info,"",@"SHT_CUDA_INFO"
	.align	4


	//----- nvinfo : EIATTR_REGCOUNT
	.align		4
        /*0000*/ 	.byte	0x04, 0x2f
        /*0002*/ 	.short	(.L_4 - .L_3)
	.align		4
.L_3:
        /*0004*/ 	.word	index@(gluon_tcgen05)
        /*0008*/ 	.word	0x00000047


	//----- nvinfo : EIATTR_FRAME_SIZE
	.align		4
.L_4:
        /*000c*/ 	.byte	0x04, 0x11
        /*000e*/ 	.short	(.L_6 - .L_5)
	.align		4
.L_5:
        /*0010*/ 	.word	index@($__internal_2_$__cuda_sm10x_tcgen05_guardrail_trap_unallocated_columns_being_dealloced)
        /*0014*/ 	.word	0x00000000


	//----- nvinfo : EIATTR_FRAME_SIZE
	.align		4
.L_6:
        /*0018*/ 	.byte	0x04, 0x11
        /*001a*/ 	.short	(.L_8 - .L_7)
	.align		4
.L_7:
        /*001c*/ 	.word	index@($__internal_1_$__cuda_sm10x_tcgen05_guardrail_trap_phase_invalid_during_alloc)
        /*0020*/ 	.word	0x00000000


	//----- nvinfo : EIATTR_FRAME_SIZE
	.align		4
.L_8:
        /*0024*/ 	.byte	0x04, 0x11
        /*0026*/ 	.short	(.L_10 - .L_9)
	.align		4
.L_9:
        /*0028*/ 	.word	index@($__internal_0_$__cuda_sm10x_tcgen05_guardrail_trap_col_being_dealloced_not_returned_by_alloc)
        /*002c*/ 	.word	0x00000000


	//----- nvinfo : EIATTR_FRAME_SIZE
	.align		4
.L_10:
        /*0030*/ 	.byte	0x04, 0x11
        /*0032*/ 	.short	(.L_12 - .L_11)
	.align		4
.L_11:
        /*0034*/ 	.word	index@(gluon_tcgen05)
        /*0038*/ 	.word	0x00000000


	//----- nvinfo : EIATTR_MIN_STACK_SIZE
	.align		4
.L_12:
        /*003c*/ 	.byte	0x04, 0x12
        /*003e*/ 	.short	(.L_14 - .L_13)
	.align		4
.L_13:
        /*0040*/ 	.word	index@(gluon_tcgen05)
        /*0044*/ 	.word	0x00000000
.L_14:


//--------------------- .nv.info.gluon_tcgen05    --------------------------
	.section	.nv.info.gluon_tcgen05,"",@"SHT_CUDA_INFO"
	.sectionflags	@""
	.align	4


	//----- nvinfo : EIATTR_CUDA_API_VERSION
	.align		4
        /*0000*/ 	.byte	0x04, 0x37
        /*0002*/ 	.short	(.L_16 - .L_15)
.L_15:
        /*0004*/ 	.word	0x00000081


	//----- nvinfo : EIATTR_KPARAM_INFO
	.align		4
.L_16:
        /*0008*/ 	.byte	0x04, 0x17
        /*000a*/ 	.short	(.L_18 - .L_17)
.L_17:
        /*000c*/ 	.word	0x00000000
        /*0010*/ 	.short	0x000a
        /*0012*/ 	.short	0x0048
        /*0014*/ 	.byte	0x00, 0xf4, 0x21, 0x00


	//----- nvinfo : EIATTR_KPARAM_INFO
	.align		4
.L_18:
        /*0018*/ 	.byte	0x04, 0x17
        /*001a*/ 	.short	(.L_20 - .L_19)
.L_19:
        /*001c*/ 	.word	0x00000000
        /*0020*/ 	.short	0x0009
        /*0022*/ 	.short	0x0040
        /*0024*/ 	.byte	0x00, 0xf4, 0x21, 0x00


	//----- nvinfo : EIATTR_KPARAM_INFO
	.align		4
.L_20:
        /*0028*/ 	.byte	0x04, 0x17
        /*002a*/ 	.short	(.L_22 - .L_21)
.L_21:
        /*002c*/ 	.word	0x00000000
        /*0030*/ 	.short	0x0008
        /*0032*/ 	.short	0x0038
        /*0034*/ 	.byte	0x00, 0xf0, 0x21, 0x00


	//----- nvinfo : EIATTR_KPARAM_INFO
	.align		4
.L_22:
        /*0038*/ 	.byte	0x04, 0x17
        /*003a*/ 	.short	(.L_24 - .L_23)
.L_23:
        /*003c*/ 	.word	0x00000000
        /*0040*/ 	.short	0x0007
        /*0042*/ 	.short	0x0030
        /*0044*/ 	.byte	0x00, 0xf0, 0x21, 0x00


	//----- nvinfo : EIATTR_KPARAM_INFO
	.align		4
.L_24:
        /*0048*/ 	.byte	0x04, 0x17
        /*004a*/ 	.short	(.L_26 - .L_25)
.L_25:
        /*004c*/ 	.word	0x00000000
        /*0050*/ 	.short	0x0006
        /*0052*/ 	.short	0x0028
        /*0054*/ 	.byte	0x00, 0xf0, 0x21, 0x00


	//----- nvinfo : EIATTR_KPARAM_INFO
	.align		4
.L_26:
        /*0058*/ 	.byte	0x04, 0x17
        /*005a*/ 	.short	(.L_28 - .L_27)
.L_27:
        /*005c*/ 	.word	0x00000000
        /*0060*/ 	.short	0x0005
        /*0062*/ 	.short	0x0020
        /*0064*/ 	.byte	0x00, 0xf0, 0x11, 0x00


	//----- nvinfo : EIATTR_KPARAM_INFO
	.align		4
.L_28:
        /*0068*/ 	.byte	0x04, 0x17
        /*006a*/ 	.short	(.L_30 - .L_29)
.L_29:
        /*006c*/ 	.word	0x00000000
        /*0070*/ 	.short	0x0004
        /*0072*/ 	.short	0x001c
        /*0074*/ 	.byte	0x00, 0xf0, 0x11, 0x00


	//----- nvinfo : EIATTR_KPARAM_INFO
	.align		4
.L_30:
        /*0078*/ 	.byte	0x04, 0x17
        /*007a*/ 	.short	(.L_32 - .L_31)
.L_31:
        /*007c*/ 	.word	0x00000000
        /*0080*/ 	.short	0x0003
        /*0082*/ 	.short	0x0018
        /*0084*/ 	.byte	0x00, 0xf0, 0x11, 0x00


	//----- nvinfo : EIATTR_KPARAM_INFO
	.align		4
.L_32:
        /*0088*/ 	.byte	0x04, 0x17
        /*008a*/ 	.short	(.L_34 - .L_33)
.L_33:
        /*008c*/ 	.word	0x00000000
        /*0090*/ 	.short	0x0002
        /*0092*/ 	.short	0x0010
        /*0094*/ 	.byte	0x00, 0xf4, 0x21, 0x00


	//----- nvinfo : EIATTR_KPARAM_INFO
	.align		4
.L_34:
        /*0098*/ 	.byte	0x04, 0x17
        /*009a*/ 	.short	(.L_36 - .L_35)
.L_35:
        /*009c*/ 	.word	0x00000000
        /*00a0*/ 	.short	0x0001
        /*00a2*/ 	.short	0x0008
        /*00a4*/ 	.byte	0x00, 0xf4, 0x21, 0x00


	//----- nvinfo : EIATTR_KPARAM_INFO
	.align		4
.L_36:
        /*00a8*/ 	.byte	0x04, 0x17
        /*00aa*/ 	.short	(.L_38 - .L_37)
.L_37:
        /*00ac*/ 	.word	0x00000000
        /*00b0*/ 	.short	0x0000
        /*00b2*/ 	.short	0x0000
        /*00b4*/ 	.byte	0x00, 0xf4, 0x21, 0x00


	//----- nvinfo : EIATTR_AT_ENTRY_FRAGMENTS
	.align		4
.L_38:
        /*00b8*/ 	.byte	0x04, 0x4f
        /*00ba*/ 	.short	(.L_40 - .L_39)


	//   ....[0]....
.L_39:
        /*00bc*/ 	.word	0x00000004


	//----- nvinfo : EIATTR_RESERVED_SMEM_USED
	.align		4
.L_40:
        /*00c0*/ 	.byte	0x01, 0x41
	.zero		2


	//----- nvinfo : EIATTR_SPARSE_MMA_MASK
	.align		4
        /*00c4*/ 	.byte	0x03, 0x50
        /*00c6*/ 	.short	0x0000


	//----- nvinfo : EIATTR_TCGEN05_1CTA_USED
	.align		4
        /*00c8*/ 	.byte	0x01, 0x51
	.zero		2


	//----- nvinfo : EIATTR_MAXREG_COUNT
	.align		4
        /*00cc*/ 	.byte	0x03, 0x1b
        /*00ce*/ 	.short	0x00ff


	//----- nvinfo : EIATTR_NUM_BARRIERS
	.align		4
        /*00d0*/ 	.byte	0x02, 0x4c
        /*00d2*/ 	.byte	0x01
	.zero		1


	//----- nvinfo : EIATTR_INT_WARP_WIDE_INSTR_OFFSETS
	.align		4
        /*00d4*/ 	.byte	0x04, 0x31
        /*00d6*/ 	.short	(.L_42 - .L_41)


	//   ....[0]....
.L_41:
        /*00d8*/ 	.word	0x00001640


	//   ....[1]....
        /*00dc*/ 	.word	0x00001660


	//   ....[2]....
        /*00e0*/ 	.word	0x000016f0


	//   ....[3]....
        /*00e4*/ 	.word	0x000018a0


	//   ....[4]....
        /*00e8*/ 	.word	0x000018b0


	//   ....[5]....
        /*00ec*/ 	.word	0x000018c0


	//   ....[6]....
        /*00f0*/ 	.word	0x000018d0


	//   ....[7]....
        /*00f4*/ 	.word	0x00001bf0


	//   ....[8]....
        /*00f8*/ 	.word	0x00001c00


	//   ....[9]....
        /*00fc*/ 	.word	0x00001d80


	//   ....[10]....
        /*0100*/ 	.word	0x00001dd0


	//   ....[11]....
        /*0104*/ 	.word	0x00001de0


	//   ....[12]....
        /*0108*/ 	.word	0x00001e10


	//   ....[13]....
        /*010c*/ 	.word	0x00002100


	//   ....[14]....
        /*0110*/ 	.word	0x00002110


	//   ....[15]....
        /*0114*/ 	.word	0x000023a0


	//   ....[16]....
        /*0118*/ 	.word	0x000023b0


	//   ....[17]....
        /*011c*/ 	.word	0x00002820


	//   ....[18]....
        /*0120*/ 	.word	0x00002870


	//----- nvinfo : EIATTR_COOP_GROUP_MASK_REGIDS
	.align		4
.L_42:
        /*0124*/ 	.byte	0x04, 0x29
        /*0126*/ 	.short	(.L_44 - .L_43)


	//   ....[0]....
.L_43:
        /*0128*/ 	.word	0xffffffff


	//   ....[1]....
        /*012c*/ 	.word	0xffffffff


	//   ....[2]....
        /*0130*/ 	.word	0xffffffff


	//   ....[3]....
        /*0134*/ 	.word	0xffffffff


	//   ....[4]....
        /*0138*/ 	.word	0xffffffff


	//   ....[5]....
        /*013c*/ 	.word	0xffffffff


	//   ....[6]....
        /*0140*/ 	.word	0xffffffff


	//   ....[7]....
        /*0144*/ 	.word	0xffffffff


	//   ....[8]....
        /*0148*/ 	.word	0xffffffff


	//   ....[9]....
        /*014c*/ 	.word	0xffffffff


	//----- nvinfo : EIATTR_COOP_GROUP_INSTR_OFFSETS
	.align		4
.L_44:
        /*0150*/ 	.byte	0x04, 0x28
        /*0152*/ 	.short	(.L_46 - .L_45)


	//   ....[0]....
.L_45:
        /*0154*/ 	.word	0x00000050


	//   ....[1]....
        /*0158*/ 	.word	0x00000310


	//   ....[2]....
        /*015c*/ 	.word	0x000004f0


	//   ....[3]....
        /*0160*/ 	.word	0x000009a0


	//   ....[4]....
        /*0164*/ 	.word	0x00000ae0


	//   ....[5]....
        /*0168*/ 	.word	0x00000f50


	//   ....[6]....
        /*016c*/ 	.word	0x00001090


	//   ....[7]....
        /*0170*/ 	.word	0x000014e0


	//   ....[8]....
        /*0174*/ 	.word	0x000026b0


	//   ....[9]....
        /*0178*/ 	.word	0x00002920


	//----- nvinfo : EIATTR_VRC_CTA_INIT_COUNT
	.align		4
.L_46:
        /*017c*/ 	.byte	0x02, 0x4a
        /*017e*/ 	.byte	0x80
	.zero		1


	//----- nvinfo : EIATTR_MBARRIER_INSTR_OFFSETS
	.align		4
        /*0180*/ 	.byte	0x04, 0x39
        /*0182*/ 	.short	(.L_48 - .L_47)


	//   ....[0]....
.L_47:
        /*0184*/ 	.word	0x00001710
        /*0188*/ 	.word	0x000000ff
        /*018c*/ 	.word	0x0000c000
        /*0190*/ 	.short	0x0100
        /*0192*/ 	.byte	0x08
	.zero		1


	//   ....[1]....
        /*0194*/ 	.word	0x00001720
        /*0198*/ 	.word	0x000000ff
        /*019c*/ 	.word	0x0000c010
        /*01a0*/ 	.short	0x0100
        /*01a2*/ 	.byte	0x08
	.zero		1


	//   ....[2]....
        /*01a4*/ 	.word	0x000017d0
        /*01a8*/ 	.word	0x000000ff
        /*01ac*/ 	.word	0x0000c008
        /*01b0*/ 	.short	0x0100
        /*01b2*/ 	.byte	0x08
	.zero		1


	//   ....[3]....
        /*01b4*/ 	.word	0x000017e0
        /*01b8*/ 	.word	0x000000ff
        /*01bc*/ 	.word	0x0000c018
        /*01c0*/ 	.short	0x0100
        /*01c2*/ 	.byte	0x08
	.zero		1


	//   ....[4]....
        /*01c4*/ 	.word	0x000019b0
        /*01c8*/ 	.word	0x000000ff
        /*01cc*/ 	.word	0x0000c000
        /*01d0*/ 	.short	0x010a
        /*01d2*/ 	.byte	0x08
	.zero		1


	//   ....[5]....
        /*01d4*/ 	.word	0x00001c50
        /*01d8*/ 	.word	0x000000ff
        /*01dc*/ 	.word	0x0000c010
        /*01e0*/ 	.short	0x010a
        /*01e2*/ 	.byte	0x08
	.zero		1


	//   ....[6]....
        /*01e4*/ 	.word	0x00001e80
        /*01e8*/ 	.word	0x000000ff
        /*01ec*/ 	.word	0x0000c000
        /*01f0*/ 	.short	0x010a
        /*01f2*/ 	.byte	0x1c
	.zero		1


	//   ....[7]....
        /*01f4*/ 	.word	0x00002150
        /*01f8*/ 	.word	0x000000ff
        /*01fc*/ 	.word	0x0000c010
        /*0200*/ 	.short	0x010a
        /*0202*/ 	.byte	0x1c
	.zero		1


	//   ....[8]....
        /*0204*/ 	.word	0x00002220
        /*0208*/ 	.word	0x000000ff
        /*020c*/ 	.word	0x0000c000
        /*0210*/ 	.short	0x0108
        /*0212*/ 	.byte	0x08
	.zero		1


	//   ....[9]....
        /*0214*/ 	.word	0x00002230
        /*0218*/ 	.word	0x000000ff
        /*021c*/ 	.word	0x0000c010
        /*0220*/ 	.short	0x0108
        /*0222*/ 	.byte	0x08
	.zero		1


	//   ....[10]....
        /*0224*/ 	.word	0x00002280
        /*0228*/ 	.word	0x000000ff
        /*022c*/ 	.word	0x0000c008
        /*0230*/ 	.short	0x0108
        /*0232*/ 	.byte	0x08
	.zero		1


	//   ....[11]....
        /*0234*/ 	.word	0x00002290
        /*0238*/ 	.word	0x000000ff
        /*023c*/ 	.word	0x0000c018
        /*0240*/ 	.short	0x0108
        /*0242*/ 	.byte	0x08
	.zero		1


	//   ....[12]....
        /*0244*/ 	.word	0x00002940
        /*0248*/ 	.word	0x000000ff
        /*024c*/ 	.word	0x0000c000
        /*0250*/ 	.short	0x010a
        /*0252*/ 	.byte	0x08
	.zero		1


	//   ....[13]....
        /*0254*/ 	.word	0x00002970
        /*0258*/ 	.word	0x000000ff
        /*025c*/ 	.word	0x0000c010
        /*0260*/ 	.short	0x010a
        /*0262*/ 	.byte	0x08
	.zero		1


	//   ....[14]....
        /*0264*/ 	.word	0x000029a0
        /*0268*/ 	.word	0x000000ff
        /*026c*/ 	.word	0x0000c000
        /*0270*/ 	.short	0x010a
        /*0272*/ 	.byte	0x1c
	.zero		1


	//   ....[15]....
        /*0274*/ 	.word	0x000029d0
        /*0278*/ 	.word	0x000000ff
        /*027c*/ 	.word	0x0000c010
        /*0280*/ 	.short	0x010a
        /*0282*/ 	.byte	0x1c
	.zero		1


	//----- nvinfo : EIATTR_NUM_MBARRIERS
	.align		4
.L_48:
        /*0284*/ 	.byte	0x03, 0x38
        /*0286*/ 	.short	0x0004


	//----- nvinfo : EIATTR_EXIT_INSTR_OFFSETS
	.align		4
        /*0288*/ 	.byte	0x04, 0x1c
        /*028a*/ 	.short	(.L_50 - .L_49)


	//   ....[0]....
.L_49:
        /*028c*/ 	.word	0x00002930


	//----- nvinfo : EIATTR_REQNTID
	.align		4
.L_50:
        /*0290*/ 	.byte	0x04, 0x10
        /*0292*/ 	.short	(.L_52 - .L_51)
.L_51:
        /*0294*/ 	.word	0x00000080
        /*0298*/ 	.word	0x00000001
        /*029c*/ 	.word	0x00000001


	//----- nvinfo : EIATTR_CRS_STACK_SIZE
	.align		4
.L_52:
        /*02a0*/ 	.byte	0x04, 0x1e
        /*02a2*/ 	.short	(.L_54 - .L_53)
.L_53:
        /*02a4*/ 	.word	0x00000000


	//----- nvinfo : EIATTR_CBANK_PARAM_SIZE
	.align		4
.L_54:
        /*02a8*/ 	.byte	0x03, 0x19
        /*02aa*/ 	.short	0x0050


	//----- nvinfo : EIATTR_PARAM_CBANK
	.align		4
        /*02ac*/ 	.byte	0x04, 0x0a
        /*02ae*/ 	.short	(.L_56 - .L_55)
	.align		4
.L_55:
        /*02b0*/ 	.word	index@(.nv.constant0.gluon_tcgen05)
        /*02b4*/ 	.short	0x0380
        /*02b6*/ 	.short	0x0050


	//----- nvinfo : EIATTR_SW_WAR
	.align		4
.L_56:
        /*02b8*/ 	.byte	0x04, 0x36
        /*02ba*/ 	.short	(.L_58 - .L_57)
.L_57:
        /*02bc*/ 	.word	0x00000008
.L_58:


//--------------------- .nv.compat                --------------------------
	.section	.nv.compat,"",@"SHT_CUDA_COMPAT_INFO"
	.align	4
        /*0000*/ 	.byte	0x02, 0x02, 0x02, 0x00, 0x02, 0x05, 0x05, 0x00, 0x02, 0x03, 0x03, 0x00, 0x02, 0x06, 0x01, 0x00


//--------------------- .nv.callgraph             --------------------------
	.section	.nv.callgraph,"",@"SHT_CUDA_CALLGRAPH"
	.align	4
	.sectionentsize	8
	.align		4
        /*0000*/ 	.word	0x00000000
	.align		4
        /*0004*/ 	.word	0xffffffff
	.align		4
        /*0008*/ 	.word	0x00000000
	.align		4
        /*000c*/ 	.word	0xfffffffe
	.align		4
        /*0010*/ 	.word	0x00000000
	.align		4
        /*0014*/ 	.word	0xfffffffd
	.align		4
        /*0018*/ 	.word	0x00000000
	.align		4
        /*001c*/ 	.word	0xfffffffc


//--------------------- .text.gluon_tcgen05       --------------------------
	.section	.text.gluon_tcgen05,"ax",@progbits
	.align	128
        .global         gluon_tcgen05
        .type           gluon_tcgen05,@function
        .size           gluon_tcgen05,(.L_x_77 - gluon_tcgen05)
        .other          gluon_tcgen05,@"STO_CUDA_ENTRY STV_DEFAULT"
gluon_tcgen05:
.text.gluon_tcgen05:
[----:B------:R-:W1:Y:S01]  /*0000*/  LDC R1, c[0x0][0x37c] ;  /* 0x0000df00ff017b82 */ /* 0x000e620000000800 */
[----:B------:R-:W2:Y:S02]  /*0010*/  S2R R0, SR_TID.X ;  /* 0x0000000000007919 */ /* 0x000ea40000002100 */
[----:B--2---:R-:W-:-:S13]  /*0020*/  ISETP.GE.U32.AND P2, PT, R0, 0x20, PT ;  /* 0x000000200000780c */ /* 0x004fda0003f46070 */
[----:B------:R-:W-:Y:S05]  /*0030*/  @P2 BRA `(.L_x_0) ;  /* 0x0000000000b82947 */ /* 0x000fea0003800000 */
[----:B------:R-:W2:Y:S01]  /*0040*/  S2UR UR6, SR_CgaCtaId ;  /* 0x00000000000679c3 */ /* 0x000ea20000008800 */
[----:B------:R-:W-:Y:S01]  /*0050*/  NOP ;  /* 0x0000000000007918 */ /* 0x000fe20000000000 */
[----:B------:R-:W-:Y:S02]  /*0060*/  UMOV UR4, 0x40 ;  /* 0x0000004000047882 */ /* 0x000fe40000000000 */
[----:B--2---:R-:W-:-:S09]  /*0070*/  ULEA UR4, UR6, UR4, 0x18 ;  /* 0x0000000406047291 */ /* 0x004fd2000f8ec0ff */
[----:B------:R-:W2:Y:S01]  /*0080*/  LDS.U8 R2, [UR4] ;  /* 0x00000004ff027984 */ /* 0x000ea20008000000 */
[----:B------:R-:W-:Y:S02]  /*0090*/  UMOV UR4, 0x400 ;  /* 0x0000040000047882 */ /* 0x000fe40000000000 */
[----:B------:R-:W-:Y:S01]  /*00a0*/  ULEA UR4, UR6, UR4, 0x18 ;  /* 0x0000000406047291 */ /* 0x000fe2000f8ec0ff */
[----:B--2---:R-:W-:-:S13]  /*00b0*/  ISETP.NE.AND P0, PT, R2, RZ, PT ;  /* 0x000000ff0200720c */ /* 0x004fda0003f05270 */
[----:B------:R-:W-:Y:S05]  /*00c0*/  @P0 BRA `(.L_x_1) ;  /* 0x00000000007c0947 */ /* 0x000fea0003800000 */
[----:B------:R-:W-:-:S13]  /*00d0*/  ELECT P0, URZ, PT ;  /* 0x0000000000ff782f */ /* 0x000fda0003800000 */
[----:B------:R-:W-:Y:S05]  /*00e0*/  @!P0 BRA `(.L_x_2) ;  /* 0x0000000000848947 */ /* 0x000fea0003800000 */
[----:B------:R-:W-:Y:S01]  /*00f0*/  UMOV UR5, 0x2 ;  /* 0x0000000200057882 */ /* 0x000fe20000000000 */
[----:B------:R-:W-:Y:S02]  /*0100*/  IMAD.MOV.U32 R5, RZ, RZ, 0x1 ;  /* 0x00000001ff057424 */ /* 0x000fe400078e00ff */
[----:B------:R-:W-:Y:S02]  /*0110*/  IMAD.MOV.U32 R3, RZ, RZ, 0x3 ;  /* 0x00000003ff037424 */ /* 0x000fe400078e00ff */
[----:B------:R-:W-:Y:S04]  /*0120*/  DEPBAR.LE SB2, 0x36 ;  /* 0x0000ad800000791a */ /* 0x000fe80000000000 */
[----:B------:R-:W2:Y:S02]  /*0130*/  UTCATOMSWS.FIND_AND_SET.ALIGN UP0, UR5, UR5 ;  /* 0x00000005000575e3 */ /* 0x000ea40008000800 */
[----:B--2---:R-:W-:-:S04]  /*0140*/  PLOP3.LUT P0, PT, PT, PT, UP0, 0x80, 0x8 ;  /* 0x000000000008781c */ /* 0x004fc80003f0f008 */
[----:B------:R-:W-:-:S04]  /*0150*/  SEL R2, RZ, 0xffffffff, !P0 ;  /* 0xffffffffff027807 */ /* 0x000fc80004000000 */
[----:B------:R-:W-:Y:S01]  /*0160*/  ISETP.NE.AND P0, PT, R2, RZ, PT ;  /* 0x000000ff0200720c */ /* 0x000fe20003f05270 */
[----:B------:R-:W-:-:S12]  /*0170*/  IMAD.U32 R2, RZ, RZ, UR5 ;  /* 0x00000005ff027e24 */ /* 0x000fd8000f8e00ff */
[----:B------:R-:W-:Y:S05]  /*0180*/  @P0 BRA `(.L_x_3) ;  /* 0x0000000000240947 */ /* 0x000fea0003800000 */
.L_x_4:
[----:B------:R-:W-:Y:S05]  /*0190*/  NANOSLEEP 0x64 ;  /* 0x000000640000795d */ /* 0x000fea0003800000 */
[----:B------:R-:W-:-:S05]  /*01a0*/  UMOV UR5, 0x2 ;  /* 0x0000000200057882 */ /* 0x000fca0000000000 */
[----:B------:R-:W-:Y:S04]  /*01b0*/  DEPBAR.LE SB2, 0x36 ;  /* 0x0000ad800000791a */ /* 0x000fe80000000000 */
[----:B------:R-:W2:Y:S02]  /*01c0*/  UTCATOMSWS.FIND_AND_SET.ALIGN UP0, UR5, UR5 ;  /* 0x00000005000575e3 */ /* 0x000ea40008000800 */
[----:B--2---:R-:W-:-:S04]  /*01d0*/  PLOP3.LUT P0, PT, PT, PT, UP0, 0x80, 0x8 ;  /* 0x000000000008781c */ /* 0x004fc80003f0f008 */
[----:B------:R-:W-:-:S04]  /*01e0*/  SEL R2, RZ, 0xffffffff, !P0 ;  /* 0xffffffffff027807 */ /* 0x000fc80004000000 */
[----:B------:R-:W-:Y:S01]  /*01f0*/  ISETP.NE.AND P0, PT, R2, RZ, PT ;  /* 0x000000ff0200720c */ /* 0x000fe20003f05270 */
[----:B------:R-:W-:-:S12]  /*0200*/  IMAD.U32 R2, RZ, RZ, UR5 ;  /* 0x00000005ff027e24 */ /* 0x000fd8000f8e00ff */
[----:B------:R-:W-:Y:S05]  /*0210*/  @!P0 BRA `(.L_x_4) ;  /* 0xfffffffc00dc8947 */ /* 0x000fea000383ffff */
.L_x_3:
[C---:B------:R-:W-:Y:S01]  /*0220*/  VIADD R4, R2.reuse, 0x10 ;  /* 0x0000001002047836 */ /* 0x040fe20000000000 */
[----:B------:R-:W-:Y:S01]  /*0230*/  UMOV UR5, 0x50 ;  /* 0x0000005000057882 */ /* 0x000fe20000000000 */
[----:B------:R-:W-:Y:S01]  /*0240*/  SHF.L.U32 R3, R3, R2, RZ ;  /* 0x0000000203037219 */ /* 0x000fe200000006ff */
[----:B------:R-:W-:Y:S01]  /*0250*/  ULEA UR5, UR6, UR5, 0x18 ;  /* 0x0000000506057291 */ /* 0x000fe2000f8ec0ff */
[----:B------:R-:W-:Y:S01]  /*0260*/  IMAD.SHL.U32 R2, R2, 0x20, RZ ;  /* 0x0000002002027824 */ /* 0x000fe200078e00ff */
[----:B------:R-:W-:-:S04]  /*0270*/  SHF.L.U32 R4, R5, R4, RZ ;  /* 0x0000000405047219 */ /* 0x000fc800000006ff */
[----:B------:R-:W-:-:S05]  /*0280*/  LOP3.LUT R3, R4, R3, RZ, 0xfc, !PT ;  /* 0x0000000304037212 */ /* 0x000fca00078efcff */
[----:B------:R2:W-:Y:S04]  /*0290*/  ATOMS.OR RZ, [UR5], R3 ;  /* 0x00000003ffff798c */ /* 0x0005e8000b000005 */
[----:B------:R2:W-:Y:S01]  /*02a0*/  STS [UR4], R2 ;  /* 0x00000002ff007988 */ /* 0x0005e20008000804 */
[----:B------:R-:W-:Y:S05]  /*02b0*/  BRA `(.L_x_2) ;  /* 0x0000000000107947 */ /* 0x000fea0003800000 */
.L_x_1:
[----:B------:R-:W-:Y:S01]  /*02c0*/  IMAD.MOV.U32 R3, RZ, RZ, -0x1 ;  /* 0xffffffffff037424 */ /* 0x000fe200078e00ff */
[----:B------:R-:W-:-:S04]  /*02d0*/  MOV R2, 0x300 ;  /* 0x0000030000027802 */ /* 0x000fc80000000f00 */
[----:B------:R2:W-:Y:S03]  /*02e0*/  STS [UR4], R3 ;  /* 0x00000003ff007988 */ /* 0x0005e60008000804 */
[----:B-12---:R-:W-:Y:S05]  /*02f0*/  CALL.REL.NOINC `($__internal_1_$__cuda_sm10x_tcgen05_guardrail_trap_phase_invalid_during_alloc) ;  /* 0x0000002400cc7944 */ /* 0x006fea0003c00000 */
.L_x_2:
[----:B------:R-:W-:Y:S05]  /*0300*/  WARPSYNC.ALL ;  /* 0x0000000000007948 */ /* 0x000fea0003800000 */
[----:B------:R-:W-:Y:S01]  /*0310*/  NOP ;  /* 0x0000000000007918 */ /* 0x000fe20000000000 */
.L_x_0:
[----:B------:R-:W3:Y:S08]  /*0320*/  S2UR UR4, SR_CgaCtaId ;  /* 0x00000000000479c3 */ /* 0x000ef00000008800 */
[----:B------:R-:W-:Y:S01]  /*0330*/  BAR.SYNC.DEFER_BLOCKING 0x0 ;  /* 0x0000000000007b1d */ /* 0x000fe20000010000 */
[----:B------:R-:W-:-:S05]  /*0340*/  LOP3.LUT R68, R0, 0x7f, RZ, 0xc0, !PT ;  /* 0x0000007f00447812 */ /* 0x000fca00078ec0ff */
[----:B------:R-:W-:Y:S02]  /*0350*/  UMOV UR8, 0x400 ;  /* 0x0000040000087882 */ /* 0x000fe40000000000 */
[----:B------:R-:W4:Y:S08]  /*0360*/  LDC R10, c[0x0][0x3a0] ;  /* 0x0000e800ff0a7b82 */ /* 0x000f300000000800 */
[----:B------:R-:W5:Y:S01]  /*0370*/  S2UR UR9, SR_CTAID.Y ;  /* 0x00000000000979c3 */ /* 0x000f620000002600 */
[----:B---3--:R-:W-:-:S09]  /*0380*/  ULEA UR8, UR4, UR8, 0x18 ;  /* 0x0000000804087291 */ /* 0x008fd2000f8ec0ff */
[----:B--2---:R-:W2:Y:S01]  /*0390*/  LDS R3, [UR8] ;  /* 0x00000008ff037984 */ /* 0x004ea20008000800 */
[----:B------:R-:W-:Y:S06]  /*03a0*/  BAR.SYNC.DEFER_BLOCKING 0x0 ;  /* 0x0000000000007b1d */ /* 0x000fec0000010000 */
[----:B------:R-:W-:Y:S05]  /*03b0*/  @P2 BRA `(.L_x_5) ;  /* 0x0000000000182947 */ /* 0x000fea0003800000 */
[----:B------:R-:W-:Y:S01]  /*03c0*/  ELECT P0, URZ, PT ;  /* 0x0000000000ff782f */ /* 0x000fe20003800000 */
[----:B------:R-:W-:Y:S01]  /*03d0*/  IMAD.MOV.U32 R2, RZ, RZ, 0x1 ;  /* 0x00000001ff027424 */ /* 0x000fe200078e00ff */
[----:B------:R-:W-:Y:S01]  /*03e0*/  UMOV UR5, 0x40 ;  /* 0x0000004000057882 */ /* 0x000fe20000000000 */
[----:B------:R-:W-:Y:S01]  /*03f0*/  UVIRTCOUNT.DEALLOC.SMPOOL 0x80 ;  /* 0x000000800000784c */ /* 0x000fe20000000000 */
[----:B------:R-:W-:-:S09]  /*0400*/  ULEA UR5, UR4, UR5, 0x18 ;  /* 0x0000000504057291 */ /* 0x000fd2000f8ec0ff */
[----:B------:R3:W-:Y:S03]  /*0410*/  @P0 STS.U8 [UR5], R2 ;  /* 0x00000002ff000988 */ /* 0x0007e60008000005 */
.L_x_5:
[----:B------:R-:W3:Y:S01]  /*0420*/  S2UR UR4, SR_CTAID.Z ;  /* 0x00000000000479c3 */ /* 0x000ee20000002700 */
[----:B------:R-:W5:Y:S01]  /*0430*/  LDCU UR5, c[0x0][0x370] ;  /* 0x00006e00ff0577ac */ /* 0x000f620008000800 */
[----:B------:R-:W-:Y:S01]  /*0440*/  ISETP.GE.U32.AND P0, PT, R68, 0x20, PT ;  /* 0x000000204400780c */ /* 0x000fe20003f06070 */
[----:B----4-:R-:W-:Y:S01]  /*0450*/  VIADD R5, R10, 0xffffffff ;  /* 0xffffffff0a057836 */ /* 0x010fe20000000000 */
[C---:B------:R-:W-:Y:S01]  /*0460*/  ISETP.NE.U32.AND P3, PT, R68.reuse, RZ, PT ;  /* 0x000000ff4400720c */ /* 0x040fe20003f65070 */
[----:B------:R-:W3:Y:S01]  /*0470*/  LDCU UR6, c[0x0][0x374] ;  /* 0x00006e80ff0677ac */ /* 0x000ee20008000800 */
[----:B------:R-:W-:Y:S01]  /*0480*/  LEA R4, R68, UR8, 0x2 ;  /* 0x0000000844047c11 */ /* 0x000fe2000f8e10ff */
[----:B------:R-:W-:Y:S01]  /*0490*/  BSSY.RECONVERGENT B0, `(.L_x_6) ;  /* 0x0000015000007945 */ /* 0x000fe20003800200 */
[----:B------:R-:W5:Y:S01]  /*04a0*/  S2UR UR7, SR_CTAID.X ;  /* 0x00000000000779c3 */ /* 0x000f620000002500 */
[----:B------:R-:W4:Y:S01]  /*04b0*/  LDCU.64 UR20, c[0x0][0x3c0] ;  /* 0x00007800ff1477ac */ /* 0x000f220008000a00 */
[----:B--2---:R-:W-:-:S05]  /*04c0*/  R2UR UR23, R3 ;  /* 0x00000000031772ca */ /* 0x004fca00000e0000 */
[----:B------:R2:W-:Y:S01]  /*04d0*/  @!P0 STS [R4], RZ ;  /* 0x000000ff04008388 */ /* 0x0005e20000000800 */
[----:B------:R-:W1:Y:S01]  /*04e0*/  LDC R6, c[0x0][0x398] ;  /* 0x0000e600ff067b82 */ /* 0x000e620000000800 */
[----:B------:R-:W-:Y:S02]  /*04f0*/  NOP ;  /* 0x0000000000007918 */ /* 0x000fe40000000000 */
[----:B------:R2:W-:Y:S01]  /*0500*/  @!P3 STS [UR8+0x20], R5 ;  /* 0x00002005ff00b988 */ /* 0x0005e20008000808 */
[----:B---3-5:R-:W-:-:S04]  /*0510*/  UIMAD UR4, UR4, UR6, UR9 ;  /* 0x00000006040472a4 */ /* 0x028fc8000f8e0209 */
[----:B------:R-:W-:-:S04]  /*0520*/  UIMAD UR4, UR4, UR5, UR7 ;  /* 0x00000005040472a4 */ /* 0x000fc8000f8e0207 */
[----:B------:R-:W-:-:S04]  /*0530*/  UIMAD UR4, UR4, 0x180, URZ ;  /* 0x00000180040478a4 */ /* 0x000fc8000f8e02ff */
[----:B----4-:R-:W-:Y:S01]  /*0540*/  UIADD3 UR24, UP0, UPT, UR4, UR20, URZ ;  /* 0x0000001404187290 */ /* 0x010fe2000ff1e0ff */
[----:B-1----:R-:W-:-:S03]  /*0550*/  VIADD R6, R6, 0xffffffff ;  /* 0xffffffff06067836 */ /* 0x002fc60000000000 */
[----:B------:R-:W-:Y:S01]  /*0560*/  ULEA.HI.X.SX32 UR25, UR4, UR21, 0x1, UP0 ;  /* 0x0000001504197291 */ /* 0x000fe200080f0eff */
[----:B--2---:R-:W-:Y:S11]  /*0570*/  @P3 BRA `(.L_x_7) ;  /* 0x0000000000183947 */ /* 0x004ff60003800000 */
[----:B------:R-:W1:Y:S01]  /*0580*/  LDS R2, [UR8+0x8] ;  /* 0x00000808ff027984 */ /* 0x000e620008000800 */
[----:B------:R-:W2:Y:S01]  /*0590*/  LDC.64 R8, c[0x0][0x380] ;  /* 0x0000e000ff087b82 */ /* 0x000ea20000000a00 */
[----:B------:R-:W-:Y:S02]  /*05a0*/  IMAD.MOV.U32 R3, RZ, RZ, 0x70 ;  /* 0x00000070ff037424 */ /* 0x000fe400078e00ff */
[----:B--2---:R2:W-:Y:S03]  /*05b0*/  STS.64 [UR8], R8 ;  /* 0x00000008ff007988 */ /* 0x0045e60008000a08 */
[----:B-1----:R-:W-:-:S05]  /*05c0*/  LOP3.LUT R2, R2, 0x10, R3, 0xd8, !PT ;  /* 0x0000001002027812 */ /* 0x002fca00078ed803 */
[----:B------:R2:W-:Y:S02]  /*05d0*/  STS [UR8+0x8], R2 ;  /* 0x00000802ff007988 */ /* 0x0005e40008000808 */
.L_x_7:
[----:B------:R-:W-:Y:S05]  /*05e0*/  BSYNC.RECONVERGENT B0 ;  /* 0x0000000000007941 */ /* 0x000fea0003800200 */
.L_x_6:
[----:B------:R-:W-:Y:S04]  /*05f0*/  BSSY.RECONVERGENT B0, `(.L_x_8) ;  /* 0x000000a000007945 */ /* 0x000fe80003800200 */
[----:B------:R-:W-:Y:S05]  /*0600*/  @P3 BRA `(.L_x_9) ;  /* 0x0000000000203947 */ /* 0x000fea0003800000 */
[----:B--2---:R-:W1:Y:S01]  /*0610*/  LDS R2, [UR8+0x34] ;  /* 0x00003408ff027984 */ /* 0x004e620008000800 */
[----:B------:R-:W-:Y:S02]  /*0620*/  IMAD.MOV.U32 R3, RZ, RZ, 0x7f000000 ;  /* 0x7f000000ff037424 */ /* 0x000fe400078e00ff */
[----:B------:R-:W-:Y:S01]  /*0630*/  @!P3 IMAD.MOV.U32 R7, RZ, RZ, 0x7f ;  /* 0x0000007fff07b424 */ /* 0x000fe200078e00ff */
[----:B------:R-:W2:Y:S02]  /*0640*/  @!P3 LDS R8, [UR8+0x38] ;  /* 0x00003808ff08b984 */ /* 0x000ea40008000800 */
[----:B-1----:R-:W-:Y:S02]  /*0650*/  LOP3.LUT R2, R2, 0xff000000, R3, 0xb8, !PT ;  /* 0xff00000002027812 */ /* 0x002fe400078eb803 */
[----:B--2---:R-:W-:-:S03]  /*0660*/  @!P3 LOP3.LUT R3, R8, 0xff, R7, 0xb8, !PT ;  /* 0x000000ff0803b812 */ /* 0x004fc600078eb807 */
[----:B------:R1:W-:Y:S04]  /*0670*/  STS [UR8+0x34], R2 ;  /* 0x00003402ff007988 */ /* 0x0003e80008000808 */
[----:B------:R1:W-:Y:S02]  /*0680*/  @!P3 STS [UR8+0x38], R3 ;  /* 0x00003803ff00b988 */ /* 0x0003e40008000808 */
.L_x_9:
[----:B------:R-:W-:Y:S05]  /*0690*/  BSYNC.RECONVERGENT B0 ;  /* 0x0000000000007941 */ /* 0x000fea0003800200 */
.L_x_8:
[----:B------:R-:W-:Y:S04]  /*06a0*/  BSSY.RECONVERGENT B0, `(.L_x_10) ;  /* 0x000000a000007945 */ /* 0x000fe80003800200 */
[----:B------:R-:W-:Y:S05]  /*06b0*/  @P3 BRA `(.L_x_11) ;  /* 0x0000000000203947 */ /* 0x000fea0003800000 */
[----:B-12---:R-:W1:Y:S01]  /*06c0*/  LDS R2, [UR8+0x1c] ;  /* 0x00001c08ff027984 */ /* 0x006e620008000800 */
[----:B------:R-:W2:Y:S03]  /*06d0*/  LDC.64 R8, c[0x0][0x3a8] ;  /* 0x0000ea00ff087b82 */ /* 0x000ea60000000a00 */
[----:B------:R3:W-:Y:S01]  /*06e0*/  STS [UR8+0x24], R6 ;  /* 0x00002406ff007988 */ /* 0x0007e20008000808 */
[--C-:B--2---:R-:W-:Y:S02]  /*06f0*/  SHF.R.U32.HI R7, RZ, 0x4, R9.reuse ;  /* 0x00000004ff077819 */ /* 0x104fe40000011609 */
[----:B------:R-:W-:-:S05]  /*0700*/  SHF.R.U64 R3, R8, 0x4, R9 ;  /* 0x0000000408037819 */ /* 0x000fca0000001209 */
[----:B------:R3:W-:Y:S01]  /*0710*/  STS [UR8+0xc], R3 ;  /* 0x00000c03ff007988 */ /* 0x0007e20008000808 */
[----:B-1----:R-:W-:-:S05]  /*0720*/  LOP3.LUT R2, R2, 0xf, R7, 0xb8, !PT ;  /* 0x0000000f02027812 */ /* 0x002fca00078eb807 */
[----:B------:R3:W-:Y:S02]  /*0730*/  STS [UR8+0x1c], R2 ;  /* 0x00001c02ff007988 */ /* 0x0007e40008000808 */
.L_x_11:
[----:B------:R-:W-:Y:S05]  /*0740*/  BSYNC.RECONVERGENT B0 ;  /* 0x0000000000007941 */ /* 0x000fea0003800200 */
.L_x_10:
[----:B------:R-:W-:Y:S04]  /*0750*/  BSSY.RECONVERGENT B1, `(.L_x_12) ;  /* 0x000001d000017945 */ /* 0x000fe80003800200 */
[----:B------:R-:W-:Y:S04]  /*0760*/  BSSY.RELIABLE B0, `(.L_x_13) ;  /* 0x0000018000007945 */ /* 0x000fe80003800100 */
[----:B------:R-:W-:Y:S05]  /*0770*/  @P3 BRA `(.L_x_14) ;  /* 0x00000000001c3947 */ /* 0x000fea0003800000 */
[----:B-123--:R-:W1:Y:S02]  /*0780*/  LDS R2, [UR8+0x34] ;  /* 0x00003408ff027984 */ /* 0x00ee640008000800 */
[----:B-1----:R-:W-:-:S05]  /*0790*/  LOP3.LUT R2, R2, 0x7, RZ, 0xb8, !PT ;  /* 0x0000000702027812 */ /* 0x002fca00078eb8ff */
[----:B------:R1:W-:Y:S01]  /*07a0*/  STS [UR8+0x34], R2 ;  /* 0x00003402ff007988 */ /* 0x0003e20008000808 */
[----:B------:R-:W-:Y:S05]  /*07b0*/  @P3 BRA `(.L_x_15) ;  /* 0x00000000001c3947 */ /* 0x000fea0003800000 */
[----:B-1----:R-:W1:Y:S02]  /*07c0*/  LDS R2, [UR8+0x34] ;  /* 0x00003408ff027984 */ /* 0x002e640008000800 */
[----:B-1----:R-:W-:-:S05]  /*07d0*/  LOP3.LUT R2, R2, 0x38, RZ, 0xb8, !PT ;  /* 0x0000003802027812 */ /* 0x002fca00078eb8ff */
[----:B------:R4:W-:Y:S02]  /*07e0*/  STS [UR8+0x34], R2 ;  /* 0x00003402ff007988 */ /* 0x0009e40008000808 */
.L_x_14:
[----:B------:R-:W-:Y:S05]  /*07f0*/  @P3 BRA `(.L_x_16) ;  /* 0x00000000001c3947 */ /* 0x000fea0003800000 */
[----:B-1234-:R-:W1:Y:S02]  /*0800*/  LDS R2, [UR8+0x8] ;  /* 0x00000808ff027984 */ /* 0x01ee640008000800 */
[----:B-1----:R-:W-:-:S05]  /*0810*/  LOP3.LUT R2, R2, 0x780, RZ, 0xb8, !PT ;  /* 0x0000078002027812 */ /* 0x002fca00078eb8ff */
[----:B------:R2:W-:Y:S02]  /*0820*/  STS [UR8+0x8], R2 ;  /* 0x00000802ff007988 */ /* 0x0005e40008000808 */
.L_x_15:
[----:B------:R-:W-:Y:S05]  /*0830*/  @P3 BRA `(.L_x_17) ;  /* 0x0000000000283947 */ /* 0x000fea0003800000 */
[----:B-12---:R-:W1:Y:S02]  /*0840*/  LDS R2, [UR8+0x8] ;  /* 0x00000808ff027984 */ /* 0x006e640008000800 */
[----:B-1----:R-:W-:-:S05]  /*0850*/  LOP3.LUT R2, R2, 0x1800, RZ, 0xb8, !PT ;  /* 0x0000180002027812 */ /* 0x002fca00078eb8ff */
[----:B------:R5:W-:Y:S02]  /*0860*/  STS [UR8+0x8], R2 ;  /* 0x00000802ff007988 */ /* 0x000be40008000808 */
.L_x_16:
[----:B------:R-:W-:Y:S05]  /*0870*/  @P3 BREAK.RELIABLE B0 ;  /* 0x0000000000003942 */ /* 0x000fea0003800100 */
[----:B------:R-:W-:Y:S05]  /*0880*/  @P3 BRA `(.L_x_18) ;  /* 0x0000000000243947 */ /* 0x000fea0003800000 */
[----:B-1-3--:R-:W1:Y:S01]  /*0890*/  LDS R3, [UR8+0x8] ;  /* 0x00000808ff037984 */ /* 0x00ae620008000800 */
[----:B--2-45:R-:W-:-:S05]  /*08a0*/  IMAD.MOV.U32 R2, RZ, RZ, 0x6000 ;  /* 0x00006000ff027424 */ /* 0x034fca00078e00ff */
[----:B-1----:R-:W-:-:S04]  /*08b0*/  LOP3.LUT R2, R3, 0x6000, R2, 0xd8, !PT ;  /* 0x0000600003027812 */ /* 0x002fc800078ed802 */
[----:B------:R-:W-:-:S05]  /*08c0*/  LOP3.LUT R2, R2, 0x400000, RZ, 0xb8, !PT ;  /* 0x0040000002027812 */ /* 0x000fca00078eb8ff */
[----:B------:R3:W-:Y:S02]  /*08d0*/  STS [UR8+0x8], R2 ;  /* 0x00000802ff007988 */ /* 0x0007e40008000808 */
.L_x_17:
[----:B------:R-:W-:Y:S05]  /*08e0*/  BSYNC.RELIABLE B0 ;  /* 0x0000000000007941 */ /* 0x000fea0003800100 */
.L_x_13:
[----:B-123--:R-:W1:Y:S02]  /*08f0*/  @!P3 LDS R2, [UR8+0x8] ;  /* 0x00000808ff02b984 */ /* 0x00ee640008000800 */
[----:B-1----:R-:W-:-:S05]  /*0900*/  @!P3 LOP3.LUT R2, R2, 0x8000, RZ, 0xb8, !PT ;  /* 0x000080000202b812 */ /* 0x002fca00078eb8ff */
[----:B------:R1:W-:Y:S02]  /*0910*/  @!P3 STS [UR8+0x8], R2 ;  /* 0x00000802ff00b988 */ /* 0x0003e40008000808 */
.L_x_18:
[----:B------:R-:W-:Y:S05]  /*0920*/  BSYNC.RECONVERGENT B1 ;  /* 0x0000000000017941 */ /* 0x000fea0003800200 */
.L_x_12:
[----:B------:R-:W-:Y:S05]  /*0930*/  WARPSYNC.ALL ;  /* 0x0000000000007948 */ /* 0x000fea0003800000 */
[----:B------:R-:W-:Y:S01]  /*0940*/  NOP ;  /* 0x0000000000007918 */ /* 0x000fe20000000000 */
[----:B------:R-:W1:Y:S02]  /*0950*/  LDC R7, c[0x0][0x39c] ;  /* 0x0000e700ff077b82 */ /* 0x000e640000000800 */
[----:B-1----:R-:W-:Y:S01]  /*0960*/  VIADD R7, R7, 0xffffffff ;  /* 0xffffffff07077836 */ /* 0x002fe20000000000 */
[----:B------:R-:W-:Y:S06]  /*0970*/  @P0 BRA `(.L_x_19) ;  /* 0x0000000000300947 */ /* 0x000fec0003800000 */
[----:B--2345:R-:W1:Y:S01]  /*0980*/  S2R R2, SR_LANEID ;  /* 0x0000000000027919 */ /* 0x03ce620000000000 */
[----:B------:R-:W-:Y:S05]  /*0990*/  WARPSYNC.ALL ;  /* 0x0000000000007948 */ /* 0x000fea0003800000 */
[----:B------:R-:W-:Y:S01]  /*09a0*/  NOP ;  /* 0x0000000000007918 */ /* 0x000fe20000000000 */
[----:B-1----:R-:W-:-:S05]  /*09b0*/  IMAD.SHL.U32 R8, R2, 0x4, RZ ;  /* 0x0000000402087824 */ /* 0x002fca00078e00ff */
[----:B------:R-:W1:Y:S01]  /*09c0*/  LDS R9, [R8+UR8] ;  /* 0x0000000808097984 */ /* 0x000e620008000800 */
[----:B------:R-:W-:-:S05]  /*09d0*/  IADD3 R2, P1, PT, R8, UR24, RZ ;  /* 0x0000001808027c10 */ /* 0x000fca000ff3e0ff */
[----:B------:R-:W-:-:S05]  /*09e0*/  IMAD.X R3, RZ, RZ, UR25, P1 ;  /* 0x00000019ff037e24 */ /* 0x000fca00088e06ff */
[----:B-1----:R1:W2:Y:S01]  /*09f0*/  ATOMG.E.EXCH.STRONG.GPU PT, RZ, [R2], R9 ;  /* 0x0000000902ff73a8 */ /* 0x0022a200041ee100 */
[----:B------:R-:W-:-:S04]  /*0a00*/  DEPBAR {5,4,3,2,1,0} ;  /* 0x0000003f0000791a */ /* 0x000fc80000000000 */
[----:B------:R-:W3:Y:S02]  /*0a10*/  CCTL.E.C.LDCU.IV.DEEP [UR24] ;  /* 0x0000000018007540 */ /* 0x000ee40009c08000 */
[----:B---3--:R1:W-:Y:S01]  /*0a20*/  UTMACCTL.IV [UR24] ;  /* 0x00000000180079b9 */ /* 0x0083e20008000000 */
[----:B------:R-:W-:Y:S01]  /*0a30*/  NOP ;  /* 0x0000000000007918 */ /* 0x000fe20000000000 */
.L_x_19:
[----:B------:R-:W-:Y:S05]  /*0a40*/  @P0 BRA `(.L_x_20) ;  /* 0x00000000000c0947 */ /* 0x000fea0003800000 */
[----:B------:R0:W-:Y:S01]  /*0a50*/  UTMACMDFLUSH ;  /* 0x00000000000079b7 */ /* 0x0001e20000000000 */
[----:B------:R-:W-:Y:S05]  /*0a60*/  @P0 BRA `(.L_x_20) ;  /* 0x0000000000040947 */ /* 0x000fea0003800000 */
[----:B------:R-:W-:-:S04]  /*0a70*/  DEPBAR.LE SB0, 0x0 ;  /* 0x000080000000791a */ /* 0x000fc80000000000 */
.L_x_20:
[----:B------:R-:W-:Y:S05]  /*0a80*/  WARPSYNC.ALL ;  /* 0x0000000000007948 */ /* 0x000fea0003800000 */
[----:B------:R-:W-:Y:S01]  /*0a90*/  NOP ;  /* 0x0000000000007918 */ /* 0x000fe20000000000 */
[----:B--2---:R-:W-:Y:S06]  /*0aa0*/  BAR.SYNC.DEFER_BLOCKING 0x0 ;  /* 0x0000000000007b1d */ /* 0x004fec0000010000 */
[----:B------:R-:W-:Y:S02]  /*0ab0*/  BSSY.RECONVERGENT B1, `(.L_x_21) ;  /* 0x000000b000017945 */ /* 0x000fe40003800200 */
[----:B------:R-:W-:Y:S06]  /*0ac0*/  BAR.SYNC.DEFER_BLOCKING 0x0 ;  /* 0x0000000000007b1d */ /* 0x000fec0000010000 */
[----:B------:R2:W-:Y:S01]  /*0ad0*/  @!P0 STS [R4], RZ ;  /* 0x000000ff04008388 */ /* 0x0005e20000000800 */
[----:B------:R-:W-:Y:S01]  /*0ae0*/  NOP ;  /* 0x0000000000007918 */ /* 0x000fe20000000000 */
[----:B------:R-:W-:Y:S05]  /*0af0*/  @P3 BRA `(.L_x_22) ;  /* 0x0000000000183947 */ /* 0x000fea0003800000 */
[----:B-1-345:R-:W1:Y:S01]  /*0b00*/  LDS R2, [UR8+0x8] ;  /* 0x00000808ff027984 */ /* 0x03ae620008000800 */
[----:B------:R-:W3:Y:S01]  /*0b10*/  LDC.64 R8, c[0x0][0x388] ;  /* 0x0000e200ff087b82 */ /* 0x000ee20000000a00 */
[----:B------:R-:W-:Y:S02]  /*0b20*/  IMAD.MOV.U32 R3, RZ, RZ, 0x70 ;  /* 0x00000070ff037424 */ /* 0x000fe400078e00ff */
[----:B---3--:R3:W-:Y:S03]  /*0b30*/  STS.64 [UR8], R8 ;  /* 0x00000008ff007988 */ /* 0x0087e60008000a08 */
[----:B-1----:R-:W-:-:S05]  /*0b40*/  LOP3.LUT R2, R2, 0x10, R3, 0xd8, !PT ;  /* 0x0000001002027812 */ /* 0x002fca00078ed803 */
[----:B------:R3:W-:Y:S02]  /*0b50*/  STS [UR8+0x8], R2 ;  /* 0x00000802ff007988 */ /* 0x0007e40008000808 */
.L_x_22:
[----:B-1----:R-:W-:Y:S05]  /*0b60*/  BSYNC.RECONVERGENT B1 ;  /* 0x0000000000017941 */ /* 0x002fea0003800200 */
.L_x_21:
[----:B------:R-:W-:Y:S04]  /*0b70*/  BSSY.RECONVERGENT B1, `(.L_x_23) ;  /* 0x000000a000017945 */ /* 0x000fe80003800200 */
[----:B------:R-:W-:Y:S05]  /*0b80*/  @P3 BRA `(.L_x_24) ;  /* 0x0000000000203947 */ /* 0x000fea0003800000 */
[----:B---345:R-:W1:Y:S01]  /*0b90*/  LDS R2, [UR8+0x34] ;  /* 0x00003408ff027984 */ /* 0x038e620008000800 */
[----:B------:R-:W-:Y:S02]  /*0ba0*/  IMAD.MOV.U32 R3, RZ, RZ, 0x3f000000 ;  /* 0x3f000000ff037424 */ /* 0x000fe400078e00ff */
[----:B------:R-:W-:Y:S01]  /*0bb0*/  @!P3 IMAD.MOV.U32 R9, RZ, RZ, 0x7f ;  /* 0x0000007fff09b424 */ /* 0x000fe200078e00ff */
[----:B------:R-:W3:Y:S02]  /*0bc0*/  @!P3 LDS R8, [UR8+0x38] ;  /* 0x00003808ff08b984 */ /* 0x000ee40008000800 */
[----:B-1----:R-:W-:Y:S02]  /*0bd0*/  LOP3.LUT R2, R2, 0xff000000, R3, 0xb8, !PT ;  /* 0xff00000002027812 */ /* 0x002fe400078eb803 */
[----:B---3--:R-:W-:-:S03]  /*0be0*/  @!P3 LOP3.LUT R3, R8, 0xff, R9, 0xb8, !PT ;  /* 0x000000ff0803b812 */ /* 0x008fc600078eb809 */
[----:B------:R1:W-:Y:S04]  /*0bf0*/  STS [UR8+0x34], R2 ;  /* 0x00003402ff007988 */ /* 0x0003e80008000808 */
[----:B------:R1:W-:Y:S02]  /*0c00*/  @!P3 STS [UR8+0x38], R3 ;  /* 0x00003803ff00b988 */ /* 0x0003e40008000808 */
.L_x_24:
[----:B------:R-:W-:Y:S05]  /*0c10*/  BSYNC.RECONVERGENT B1 ;  /* 0x0000000000017941 */ /* 0x000fea0003800200 */
.L_x_23:
[----:B------:R-:W-:Y:S04]  /*0c20*/  BSSY.RECONVERGENT B1, `(.L_x_25) ;  /* 0x0000004000017945 */ /* 0x000fe80003800200 */
[----:B------:R-:W-:Y:S05]  /*0c30*/  @P3 BRA `(.L_x_26) ;  /* 0x0000000000083947 */ /* 0x000fea0003800000 */
[----:B------:R1:W-:Y:S04]  /*0c40*/  STS [UR8+0x24], R5 ;  /* 0x00002405ff007988 */ /* 0x0003e80008000808 */
[----:B------:R1:W-:Y:S02]  /*0c50*/  STS [UR8+0x20], R7 ;  /* 0x00002007ff007988 */ /* 0x0003e40008000808 */
.L_x_26:
[----:B------:R-:W-:Y:S05]  /*0c60*/  BSYNC.RECONVERGENT B1 ;  /* 0x0000000000017941 */ /* 0x000fea0003800200 */
.L_x_25:
[----:B------:R-:W-:Y:S04]  /*0c70*/  BSSY.RECONVERGENT B2, `(.L_x_27) ;  /* 0x0000025000027945 */ /* 0x000fe80003800200 */
[----:B------:R-:W-:Y:S04]  /*0c80*/  BSSY.RELIABLE B1, `(.L_x_28) ;  /* 0x0000020000017945 */ /* 0x000fe80003800100 */
[----:B------:R-:W-:Y:S05]  /*0c90*/  @P3 BRA `(.L_x_29) ;  /* 0x00000000002c3947 */ /* 0x000fea0003800000 */
[----:B-1-345:R-:W1:Y:S01]  /*0ca0*/  LDS R2, [UR8+0x1c] ;  /* 0x00001c08ff027984 */ /* 0x03ae620008000800 */
[----:B------:R-:W3:Y:S02]  /*0cb0*/  LDC.64 R8, c[0x0][0x3b0] ;  /* 0x0000ec00ff087b82 */ /* 0x000ee40000000a00 */
[--C-:B---3--:R-:W-:Y:S02]  /*0cc0*/  SHF.R.U32.HI R5, RZ, 0x4, R9.reuse ;  /* 0x00000004ff057819 */ /* 0x108fe40000011609 */
[----:B------:R-:W-:-:S05]  /*0cd0*/  SHF.R.U64 R3, R8, 0x4, R9 ;  /* 0x0000000408037819 */ /* 0x000fca0000001209 */
[----:B------:R3:W-:Y:S01]  /*0ce0*/  STS [UR8+0xc], R3 ;  /* 0x00000c03ff007988 */ /* 0x0007e20008000808 */
[----:B-1----:R-:W-:-:S05]  /*0cf0*/  LOP3.LUT R2, R2, 0xf, R5, 0xb8, !PT ;  /* 0x0000000f02027812 */ /* 0x002fca00078eb805 */
[----:B------:R3:W-:Y:S01]  /*0d00*/  STS [UR8+0x1c], R2 ;  /* 0x00001c02ff007988 */ /* 0x0007e20008000808 */
[----:B------:R-:W-:Y:S05]  /*0d10*/  @P3 BRA `(.L_x_30) ;  /* 0x00000000001c3947 */ /* 0x000fea0003800000 */
[----:B---3--:R-:W1:Y:S02]  /*0d20*/  LDS R2, [UR8+0x34] ;  /* 0x00003408ff027984 */ /* 0x008e640008000800 */
[----:B-1----:R-:W-:-:S05]  /*0d30*/  LOP3.LUT R2, R2, 0x7, RZ, 0xb8, !PT ;  /* 0x0000000702027812 */ /* 0x002fca00078eb8ff */
[----:B------:R1:W-:Y:S02]  /*0d40*/  STS [UR8+0x34], R2 ;  /* 0x00003402ff007988 */ /* 0x0003e40008000808 */
.L_x_29:
[----:B------:R-:W-:Y:S05]  /*0d50*/  @P3 BRA `(.L_x_31) ;  /* 0x00000000001c3947 */ /* 0x000fea0003800000 */
[----:B-1-345:R-:W1:Y:S02]  /*0d60*/  LDS R2, [UR8+0x34] ;  /* 0x00003408ff027984 */ /* 0x03ae640008000800 */
[----:B-1----:R-:W-:-:S05]  /*0d70*/  LOP3.LUT R2, R2, 0x38, RZ, 0xb8, !PT ;  /* 0x0000003802027812 */ /* 0x002fca00078eb8ff */
[----:B------:R1:W-:Y:S02]  /*0d80*/  STS [UR8+0x34], R2 ;  /* 0x00003402ff007988 */ /* 0x0003e40008000808 */
.L_x_30:
[----:B------:R-:W-:Y:S05]  /*0d90*/  @P3 BRA `(.L_x_32) ;  /* 0x00000000001c3947 */ /* 0x000fea0003800000 */
[----:B-1-3--:R-:W1:Y:S02]  /*0da0*/  LDS R2, [UR8+0x8] ;  /* 0x00000808ff027984 */ /* 0x00ae640008000800 */
[----:B-1----:R-:W-:-:S05]  /*0db0*/  LOP3.LUT R2, R2, 0x780, RZ, 0xb8, !PT ;  /* 0x0000078002027812 */ /* 0x002fca00078eb8ff */
[----:B------:R1:W-:Y:S02]  /*0dc0*/  STS [UR8+0x8], R2 ;  /* 0x00000802ff007988 */ /* 0x0003e40008000808 */
.L_x_31:
[----:B------:R-:W-:Y:S05]  /*0dd0*/  @P3 BRA `(.L_x_33) ;  /* 0x0000000000283947 */ /* 0x000fea0003800000 */
[----:B-1-345:R-:W1:Y:S02]  /*0de0*/  LDS R2, [UR8+0x8] ;  /* 0x00000808ff027984 */ /* 0x03ae640008000800 */
[----:B-1----:R-:W-:-:S05]  /*0df0*/  LOP3.LUT R2, R2, 0x1800, RZ, 0xb8, !PT ;  /* 0x0000180002027812 */ /* 0x002fca00078eb8ff */
[----:B------:R4:W-:Y:S02]  /*0e00*/  STS [UR8+0x8], R2 ;  /* 0x00000802ff007988 */ /* 0x0009e40008000808 */
.L_x_32:
[----:B------:R-:W-:Y:S05]  /*0e10*/  @P3 BREAK.RELIABLE B1 ;  /* 0x0000000000013942 */ /* 0x000fea0003800100 */
[----:B------:R-:W-:Y:S05]  /*0e20*/  @P3 BRA `(.L_x_34) ;  /* 0x0000000000243947 */ /* 0x000fea0003800000 */
[----:B-1-34-:R-:W1:Y:S01]  /*0e30*/  LDS R2, [UR8+0x8] ;  /* 0x00000808ff027984 */ /* 0x01ae620008000800 */
[----:B------:R-:W-:-:S05]  /*0e40*/  IMAD.MOV.U32 R3, RZ, RZ, 0x6000 ;  /* 0x00006000ff037424 */ /* 0x000fca00078e00ff */
[----:B-1----:R-:W-:-:S04]  /*0e50*/  LOP3.LUT R2, R2, 0x4000, R3, 0xd8, !PT ;  /* 0x0000400002027812 */ /* 0x002fc800078ed803 */
[----:B------:R-:W-:-:S05]  /*0e60*/  LOP3.LUT R2, R2, 0x400000, RZ, 0xb8, !PT ;  /* 0x0040000002027812 */ /* 0x000fca00078eb8ff */
[----:B------:R1:W-:Y:S02]  /*0e70*/  STS [UR8+0x8], R2 ;  /* 0x00000802ff007988 */ /* 0x0003e40008000808 */
.L_x_33:
[----:B------:R-:W-:Y:S05]  /*0e80*/  BSYNC.RELIABLE B1 ;  /* 0x0000000000017941 */ /* 0x000fea0003800100 */
.L_x_28:
[----:B-1-345:R-:W1:Y:S02]  /*0e90*/  @!P3 LDS R2, [UR8+0x8] ;  /* 0x00000808ff02b984 */ /* 0x03ae640008000800 */
[----:B-1----:R-:W-:-:S05]  /*0ea0*/  @!P3 LOP3.LUT R2, R2, 0x8000, RZ, 0xb8, !PT ;  /* 0x000080000202b812 */ /* 0x002fca00078eb8ff */
[----:B------:R5:W-:Y:S02]  /*0eb0*/  @!P3 STS [UR8+0x8], R2 ;  /* 0x00000802ff00b988 */ /* 0x000be40008000808 */
.L_x_34:
[----:B------:R-:W-:Y:S05]  /*0ec0*/  BSYNC.RECONVERGENT B2 ;  /* 0x0000000000027941 */ /* 0x000fea0003800200 */
.L_x_27:
[----:B------:R-:W-:Y:S05]  /*0ed0*/  WARPSYNC.ALL ;  /* 0x0000000000007948 */ /* 0x000fea0003800000 */
[----:B------:R-:W-:Y:S01]  /*0ee0*/  NOP ;  /* 0x0000000000007918 */ /* 0x000fe20000000000 */
[----:B------:R-:W-:-:S04]  /*0ef0*/  UIADD3 UR5, UPT, UPT, UR4, 0x80, URZ ;  /* 0x0000008004057890 */ /* 0x000fc8000fffe0ff */
[----:B------:R-:W-:-:S04]  /*0f00*/  UIADD3 UR26, UP0, UPT, UR5, UR20, URZ ;  /* 0x00000014051a7290 */ /* 0x000fc8000ff1e0ff */
[----:B------:R-:W-:Y:S01]  /*0f10*/  ULEA.HI.X.SX32 UR27, UR5, UR21, 0x1, UP0 ;  /* 0x00000015051b7291 */ /* 0x000fe200080f0eff */
[----:B------:R-:W-:Y:S11]  /*0f20*/  @P0 BRA `(.L_x_35) ;  /* 0x0000000000300947 */ /* 0x000ff60003800000 */
[----:B-1-345:R-:W1:Y:S01]  /*0f30*/  S2R R2, SR_LANEID ;  /* 0x0000000000027919 */ /* 0x03ae620000000000 */
[----:B------:R-:W-:Y:S05]  /*0f40*/  WARPSYNC.ALL ;  /* 0x0000000000007948 */ /* 0x000fea0003800000 */
[----:B------:R-:W-:Y:S01]  /*0f50*/  NOP ;  /* 0x0000000000007918 */ /* 0x000fe20000000000 */
[----:B-1----:R-:W-:-:S05]  /*0f60*/  IMAD.SHL.U32 R8, R2, 0x4, RZ ;  /* 0x0000000402087824 */ /* 0x002fca00078e00ff */
[----:B------:R-:W1:Y:S01]  /*0f70*/  LDS R5, [R8+UR8] ;  /* 0x0000000808057984 */ /* 0x000e620008000800 */
[----:B------:R-:W-:-:S05]  /*0f80*/  IADD3 R2, P1, PT, R8, UR26, RZ ;  /* 0x0000001a08027c10 */ /* 0x000fca000ff3e0ff */
[----:B------:R-:W-:-:S05]  /*0f90*/  IMAD.X R3, RZ, RZ, UR27, P1 ;  /* 0x0000001bff037e24 */ /* 0x000fca00088e06ff */
[----:B-1----:R1:W3:Y:S01]  /*0fa0*/  ATOMG.E.EXCH.STRONG.GPU PT, RZ, [R2], R5 ;  /* 0x0000000502ff73a8 */ /* 0x0022e200041ee100 */
[----:B------:R-:W-:-:S04]  /*0fb0*/  DEPBAR {5,4,3,2,1,0} ;  /* 0x0000003f0000791a */ /* 0x000fc80000000000 */
[----:B------:R-:W4:Y:S02]  /*0fc0*/  CCTL.E.C.LDCU.IV.DEEP [UR26] ;  /* 0x000000001a007540 */ /* 0x000f240009c08000 */
[----:B----4-:R1:W-:Y:S01]  /*0fd0*/  UTMACCTL.IV [UR26] ;  /* 0x000000001a0079b9 */ /* 0x0103e20008000000 */
[----:B------:R-:W-:Y:S01]  /*0fe0*/  NOP ;  /* 0x0000000000007918 */ /* 0x000fe20000000000 */
.L_x_35:
[----:B------:R-:W-:Y:S05]  /*0ff0*/  @P0 BRA `(.L_x_36) ;  /* 0x00000000000c0947 */ /* 0x000fea0003800000 */
[----:B------:R0:W-:Y:S01]  /*1000*/  UTMACMDFLUSH ;  /* 0x00000000000079b7 */ /* 0x0001e20000000000 */
[----:B------:R-:W-:Y:S05]  /*1010*/  @P0 BRA `(.L_x_36) ;  /* 0x0000000000040947 */ /* 0x000fea0003800000 */
[----:B------:R-:W-:-:S04]  /*1020*/  DEPBAR.LE SB0, 0x0 ;  /* 0x000080000000791a */ /* 0x000fc80000000000 */
.L_x_36:
[----:B------:R-:W-:Y:S05]  /*1030*/  WARPSYNC.ALL ;  /* 0x0000000000007948 */ /* 0x000fea0003800000 */
[----:B------:R-:W-:Y:S01]  /*1040*/  NOP ;  /* 0x0000000000007918 */ /* 0x000fe20000000000 */
[----:B---3--:R-:W-:Y:S06]  /*1050*/  BAR.SYNC.DEFER_BLOCKING 0x0 ;  /* 0x0000000000007b1d */ /* 0x008fec0000010000 */
[----:B------:R-:W-:Y:S02]  /*1060*/  BSSY.RECONVERGENT B2, `(.L_x_37) ;  /* 0x000000b000027945 */ /* 0x000fe40003800200 */
[----:B------:R-:W-:Y:S06]  /*1070*/  BAR.SYNC.DEFER_BLOCKING 0x0 ;  /* 0x0000000000007b1d */ /* 0x000fec0000010000 */
[----:B------:R3:W-:Y:S01]  /*1080*/  @!P0 STS [R4], RZ ;  /* 0x000000ff04008388 */ /* 0x0007e20000000800 */
[----:B------:R-:W-:Y:S01]  /*1090*/  NOP ;  /* 0x0000000000007918 */ /* 0x000fe20000000000 */
[----:B------:R-:W-:Y:S05]  /*10a0*/  @P3 BRA `(.L_x_38) ;  /* 0x0000000000183947 */ /* 0x000fea0003800000 */
[----:B-1--45:R-:W1:Y:S01]  /*10b0*/  LDS R2, [UR8+0x8] ;  /* 0x00000808ff027984 */ /* 0x032e620008000800 */
[----:B--23--:R-:W2:Y:S01]  /*10c0*/  LDC.64 R4, c[0x0][0x390] ;  /* 0x0000e400ff047b82 */ /* 0x00cea20000000a00 */
[----:B------:R-:W-:Y:S02]  /*10d0*/  IMAD.MOV.U32 R3, RZ, RZ, 0x70 ;  /* 0x00000070ff037424 */ /* 0x000fe400078e00ff */
[----:B--2---:R2:W-:Y:S03]  /*10e0*/  STS.64 [UR8], R4 ;  /* 0x00000004ff007988 */ /* 0x0045e60008000a08 */
[----:B-1----:R-:W-:-:S05]  /*10f0*/  LOP3.LUT R2, R2, 0x10, R3, 0xd8, !PT ;  /* 0x0000001002027812 */ /* 0x002fca00078ed803 */
[----:B------:R2:W-:Y:S02]  /*1100*/  STS [UR8+0x8], R2 ;  /* 0x00000802ff007988 */ /* 0x0005e40008000808 */
.L_x_38:
[----:B-1----:R-:W-:Y:S05]  /*1110*/  BSYNC.RECONVERGENT B2 ;  /* 0x0000000000027941 */ /* 0x002fea0003800200 */
.L_x_37:
[----:B------:R-:W-:Y:S04]  /*1120*/  BSSY.RECONVERGENT B3, `(.L_x_39) ;  /* 0x0000033000037945 */ /* 0x000fe80003800200 */
[----:B------:R-:W-:Y:S04]  /*1130*/  BSSY.RELIABLE B2, `(.L_x_40) ;  /* 0x000002e000027945 */ /* 0x000fe80003800100 */
[----:B------:R-:W-:Y:S05]  /*1140*/  @P3 BRA `(.L_x_41) ;  /* 0x0000000000243947 */ /* 0x000fea0003800000 */
[----:B--2-45:R-:W1:Y:S01]  /*1150*/  LDS R2, [UR8+0x34] ;  /* 0x00003408ff027984 */ /* 0x034e620008000800 */
[----:B------:R-:W-:-:S05]  /*1160*/  IMAD.MOV.U32 R3, RZ, RZ, 0x3f000000 ;  /* 0x3f000000ff037424 */ /* 0x000fca00078e00ff */
[----:B-1----:R-:W-:-:S05]  /*1170*/  LOP3.LUT R2, R2, 0xff000000, R3, 0xb8, !PT ;  /* 0xff00000002027812 */ /* 0x002fca00078eb803 */
[----:B------:R1:W-:Y:S01]  /*1180*/  STS [UR8+0x34], R2 ;  /* 0x00003402ff007988 */ /* 0x0003e20008000808 */
[----:B------:R-:W-:Y:S05]  /*1190*/  @P3 BRA `(.L_x_42) ;  /* 0x0000000000183947 */ /* 0x000fea0003800000 */
[----:B-1----:R-:W1:Y:S01]  /*11a0*/  LDS R2, [UR8+0x38] ;  /* 0x00003808ff027984 */ /* 0x002e620008000800 */
[----:B------:R-:W-:-:S05]  /*11b0*/  IMAD.MOV.U32 R3, RZ, RZ, 0x7f ;  /* 0x0000007fff037424 */ /* 0x000fca00078e00ff */
[----:B-1----:R-:W-:-:S05]  /*11c0*/  LOP3.LUT R2, R2, 0xff, R3, 0xb8, !PT ;  /* 0x000000ff02027812 */ /* 0x002fca00078eb803 */
[----:B------:R1:W-:Y:S02]  /*11d0*/  STS [UR8+0x38], R2 ;  /* 0x00003802ff007988 */ /* 0x0003e40008000808 */
.L_x_41:
[----:B------:R-:W-:Y:S05]  /*11e0*/  @P3 BRA `(.L_x_43) ;  /* 0x00000000000c3947 */ /* 0x000fea0003800000 */
[----:B------:R1:W-:Y:S02]  /*11f0*/  STS [UR8+0x20], R7 ;  /* 0x00002007ff007988 */ /* 0x0003e40008000808 */
.L_x_42:
[----:B------:R-:W-:Y:S05]  /*1200*/  @P3 BRA `(.L_x_44) ;  /* 0x0000000000243947 */ /* 0x000fea0003800000 */
[----:B------:R1:W-:Y:S02]  /*1210*/  STS [UR8+0x24], R6 ;  /* 0x00002406ff007988 */ /* 0x0003e40008000808 */
.L_x_43:
[----:B------:R-:W-:Y:S05]  /*1220*/  @P3 BRA `(.L_x_45) ;  /* 0x00000000002c3947 */ /* 0x000fea0003800000 */
[----:B-12-45:R-:W1:Y:S01]  /*1230*/  LDS R2, [UR8+0x1c] ;  /* 0x00001c08ff027984 */ /* 0x036e620008000800 */
[----:B------:R-:W2:Y:S02]  /*1240*/  LDC.64 R6, c[0x0][0x3b8] ;  /* 0x0000ee00ff067b82 */ /* 0x000ea40000000a00 */
[--C-:B--2---:R-:W-:Y:S02]  /*1250*/  SHF.R.U32.HI R5, RZ, 0x4, R7.reuse ;  /* 0x00000004ff057819 */ /* 0x104fe40000011607 */
[----:B------:R-:W-:-:S05]  /*1260*/  SHF.R.U64 R3, R6, 0x4, R7 ;  /* 0x0000000406037819 */ /* 0x000fca0000001207 */
[----:B------:R2:W-:Y:S01]  /*1270*/  STS [UR8+0xc], R3 ;  /* 0x00000c03ff007988 */ /* 0x0005e20008000808 */
[----:B-1----:R-:W-:-:S05]  /*1280*/  LOP3.LUT R2, R2, 0xf, R5, 0xb8, !PT ;  /* 0x0000000f02027812 */ /* 0x002fca00078eb805 */
[----:B------:R2:W-:Y:S02]  /*1290*/  STS [UR8+0x1c], R2 ;  /* 0x00001c02ff007988 */ /* 0x0005e40008000808 */
.L_x_44:
[----:B------:R-:W-:Y:S05]  /*12a0*/  @P3 BRA `(.L_x_46) ;  /* 0x00000000001c3947 */ /* 0x000fea0003800000 */
[----:B-12-45:R-:W1:Y:S02]  /*12b0*/  LDS R2, [UR8+0x34] ;  /* 0x00003408ff027984 */ /* 0x036e640008000800 */
[----:B-1----:R-:W-:-:S05]  /*12c0*/  LOP3.LUT R2, R2, 0x7, RZ, 0xb8, !PT ;  /* 0x0000000702027812 */ /* 0x002fca00078eb8ff */
[----:B------:R1:W-:Y:S02]  /*12d0*/  STS [UR8+0x34], R2 ;  /* 0x00003402ff007988 */ /* 0x0003e40008000808 */
.L_x_45:
[----:B------:R-:W-:Y:S05]  /*12e0*/  @P3 BRA `(.L_x_47) ;  /* 0x00000000001c3947 */ /* 0x000fea0003800000 */
[----:B-12-45:R-:W1:Y:S02]  /*12f0*/  LDS R2, [UR8+0x34] ;  /* 0x00003408ff027984 */ /* 0x036e640008000800 */
[----:B-1----:R-:W-:-:S05]  /*1300*/  LOP3.LUT R2, R2, 0x38, RZ, 0xb8, !PT ;  /* 0x0000003802027812 */ /* 0x002fca00078eb8ff */
[----:B------:R1:W-:Y:S02]  /*1310*/  STS [UR8+0x34], R2 ;  /* 0x00003402ff007988 */ /* 0x0003e40008000808 */
.L_x_46:
[----:B------:R-:W-:Y:S05]  /*1320*/  @P3 BRA `(.L_x_48) ;  /* 0x00000000001c3947 */ /* 0x000fea0003800000 */
[----:B-12-45:R-:W1:Y:S02]  /*1330*/  LDS R2, [UR8+0x8] ;  /* 0x00000808ff027984 */ /* 0x036e640008000800 */
[----:B-1----:R-:W-:-:S05]  /*1340*/  LOP3.LUT R2, R2, 0x780, RZ, 0xb8, !PT ;  /* 0x0000078002027812 */ /* 0x002fca00078eb8ff */
[----:B------:R1:W-:Y:S02]  /*1350*/  STS [UR8+0x8], R2 ;  /* 0x00000802ff007988 */ /* 0x0003e40008000808 */
.L_x_47:
[----:B------:R-:W-:Y:S05]  /*1360*/  @P3 BRA `(.L_x_49) ;  /* 0x0000000000283947 */ /* 0x000fea0003800000 */
[----:B-12-45:R-:W1:Y:S02]  /*1370*/  LDS R2, [UR8+0x8] ;  /* 0x00000808ff027984 */ /* 0x036e640008000800 */
[----:B-1----:R-:W-:-:S05]  /*1380*/  LOP3.LUT R2, R2, 0x1800, RZ, 0xb8, !PT ;  /* 0x0000180002027812 */ /* 0x002fca00078eb8ff */
[----:B------:R1:W-:Y:S02]  /*1390*/  STS [UR8+0x8], R2 ;  /* 0x00000802ff007988 */ /* 0x0003e40008000808 */
.L_x_48:
[----:B------:R-:W-:Y:S05]  /*13a0*/  @P3 BREAK.RELIABLE B2 ;  /* 0x0000000000023942 */ /* 0x000fea0003800100 */
[----:B------:R-:W-:Y:S05]  /*13b0*/  @P3 BRA `(.L_x_50) ;  /* 0x0000000000243947 */ /* 0x000fea0003800000 */
[----:B-12-45:R-:W1:Y:S01]  /*13c0*/  LDS R2, [UR8+0x8] ;  /* 0x00000808ff027984 */ /* 0x036e620008000800 */
[----:B------:R-:W-:-:S05]  /*13d0*/  IMAD.MOV.U32 R3, RZ, RZ, 0x6000 ;  /* 0x00006000ff037424 */ /* 0x000fca00078e00ff */
[----:B-1----:R-:W-:-:S04]  /*13e0*/  LOP3.LUT R2, R2, 0x4000, R3, 0xd8, !PT ;  /* 0x0000400002027812 */ /* 0x002fc800078ed803 */
[----:B------:R-:W-:-:S05]  /*13f0*/  LOP3.LUT R2, R2, 0x400000, RZ, 0xb8, !PT ;  /* 0x0040000002027812 */ /* 0x000fca00078eb8ff */
[----:B------:R1:W-:Y:S02]  /*1400*/  STS [UR8+0x8], R2 ;  /* 0x00000802ff007988 */ /* 0x0003e40008000808 */
.L_x_49:
[----:B------:R-:W-:Y:S05]  /*1410*/  BSYNC.RELIABLE B2 ;  /* 0x0000000000027941 */ /* 0x000fea0003800100 */
.L_x_40:
[----:B-12-45:R-:W1:Y:S02]  /*1420*/  @!P3 LDS R2, [UR8+0x8] ;  /* 0x00000808ff02b984 */ /* 0x036e640008000800 */
[----:B-1----:R-:W-:-:S05]  /*1430*/  @!P3 LOP3.LUT R2, R2, 0x8000, RZ, 0xb8, !PT ;  /* 0x000080000202b812 */ /* 0x002fca00078eb8ff */
[----:B------:R1:W-:Y:S02]  /*1440*/  @!P3 STS [UR8+0x8], R2 ;  /* 0x00000802ff00b988 */ /* 0x0003e40008000808 */
.L_x_50:
[----:B------:R-:W-:Y:S05]  /*1450*/  BSYNC.RECONVERGENT B3 ;  /* 0x0000000000037941 */ /* 0x000fea0003800200 */
.L_x_39:
        /* <DEDUP_REMOVED lines=9> */
[----:B-1-3--:R-:W-:-:S05]  /*14f0*/  IMAD.SHL.U32 R4, R2, 0x4, RZ ;  /* 0x0000000402047824 */ /* 0x00afca00078e00ff */
        /* <DEDUP_REMOVED lines=8> */
.L_x_51:
[----:B------:R-:W-:Y:S05]  /*1580*/  @P0 BRA `(.L_x_52) ;  /* 0x00000000000c0947 */ /* 0x000fea0003800000 */
[----:B------:R0:W-:Y:S01]  /*1590*/  UTMACMDFLUSH ;  /* 0x00000000000079b7 */ /* 0x0001e20000000000 */
[----:B------:R-:W-:Y:S05]  /*15a0*/  @P0 BRA `(.L_x_52) ;  /* 0x0000000000040947 */ /* 0x000fea0003800000 */
[----:B------:R-:W-:-:S04]  /*15b0*/  DEPBAR.LE SB0, 0x0 ;  /* 0x000080000000791a */ /* 0x000fc80000000000 */
.L_x_52:
[----:B------:R-:W-:Y:S05]  /*15c0*/  WARPSYNC.ALL ;  /* 0x0000000000007948 */ /* 0x000fea0003800000 */
[----:B------:R-:W-:Y:S01]  /*15d0*/  NOP ;  /* 0x0000000000007918 */ /* 0x000fe20000000000 */
[----:B--2---:R-:W-:Y:S01]  /*15e0*/  BAR.SYNC.DEFER_BLOCKING 0x0 ;  /* 0x0000000000007b1d */ /* 0x004fe20000010000 */
[----:B-1--45:R-:W-:Y:S01]  /*15f0*/  SHF.R.U32.HI R2, RZ, 0x5, R0 ;  /* 0x00000005ff027819 */ /* 0x032fe20000011600 */
[----:B------:R-:W-:Y:S01]  /*1600*/  UIADD3 UR12, UPT, UPT, UR8, 0xc010, URZ ;  /* 0x0000c010080c7890 */ /* 0x000fe2000fffe0ff */
[----:B------:R-:W-:Y:S01]  /*1610*/  ISETP.GE.AND P0, PT, R10, 0x1, PT ;  /* 0x000000010a00780c */ /* 0x000fe20003f06270 */
[----:B------:R-:W-:Y:S01]  /*1620*/  USHF.L.U32 UR15, UR7, 0x7, URZ ;  /* 0x00000007070f7899 */ /* 0x000fe200080006ff */
[----:B------:R-:W-:Y:S01]  /*1630*/  R2UR UR22, R2 ;  /* 0x00000000021672ca */ /* 0x000fe200000e0000 */
[----:B------:R-:W-:Y:S01]  /*1640*/  VOTEU.ALL UP0, P3 ;  /* 0x0000000000ff7886 */ /* 0x000fe20001800000 */
[----:B------:R-:W-:Y:S01]  /*1650*/  UMOV UR4, 0x1 ;  /* 0x0000000100047882 */ /* 0x000fe20000000000 */
[----:B------:R-:W-:Y:S01]  /*1660*/  VOTEU.ALL UP1, P3 ;  /* 0x0000000000ff7886 */ /* 0x000fe20001820000 */
[----:B------:R-:W-:Y:S01]  /*1670*/  USHF.L.U32 UR18, UR9, 0x6, URZ ;  /* 0x0000000609127899 */ /* 0x000fe200080006ff */
[----:B------:R-:W-:Y:S01]  /*1680*/  BSSY.RECONVERGENT B3, `(.L_x_53) ;  /* 0x0000018000037945 */ /* 0x000fe20003800200 */
[----:B------:R-:W-:-:S04]  /*1690*/  @!UP0 UIADD3 UR10, UPT, UPT, -UR4, 0x100000, URZ ;  /* 0x00100000040a8890 */ /* 0x000fc8000fffe1ff */
[----:B------:R-:W-:Y:S02]  /*16a0*/  @!UP0 USHF.L.U32 UR11, UR10, 0xb, URZ ;  /* 0x0000000b0a0b8899 */ /* 0x000fe400080006ff */
[----:B------:R-:W-:Y:S02]  /*16b0*/  @!UP0 USHF.L.U32 UR10, UR10, 0x1, URZ ;  /* 0x000000010a0a8899 */ /* 0x000fe400080006ff */
[----:B------:R-:W-:-:S04]  /*16c0*/  @!UP0 UIADD3 UR4, UPT, UPT, -UR4, 0x100000, URZ ;  /* 0x0010000004048890 */ /* 0x000fc8000fffe1ff */
[----:B------:R-:W-:Y:S02]  /*16d0*/  @!UP0 USHF.L.U32 UR5, UR4, 0xb, URZ ;  /* 0x0000000b04058899 */ /* 0x000fe400080006ff */
[----:B------:R-:W-:Y:S01]  /*16e0*/  @!UP0 USHF.L.U32 UR4, UR4, 0x1, URZ ;  /* 0x0000000104048899 */ /* 0x000fe200080006ff */
[----:B------:R-:W-:Y:S01]  /*16f0*/  VOTEU.ALL UP0, P3 ;  /* 0x0000000000ff7886 */ /* 0x000fe20001800000 */
[----:B------:R-:W1:Y:S04]  /*1700*/  FENCE.VIEW.ASYNC.S ;  /* 0x00000000000073c6 */ /* 0x000e680000000000 */
[----:B-1----:R1:W2:Y:S06]  /*1710*/  @!UP0 SYNCS.EXCH.64 URZ, [UR8+0xc000], UR10 ;  /* 0x00c0000a08ff85b2 */ /* 0x0022ac0008000100 */
[----:B------:R1:W2:Y:S02]  /*1720*/  @!UP1 SYNCS.EXCH.64 URZ, [UR8+0xc010], UR4 ;  /* 0x00c0100408ff95b2 */ /* 0x0002a40008000100 */
[----:B--2---:R-:W-:Y:S06]  /*1730*/  BAR.SYNC.DEFER_BLOCKING 0x0 ;  /* 0x0000000000007b1d */ /* 0x004fec0000010000 */
[----:B------:R-:W-:Y:S05]  /*1740*/  @P3 BRA `(.L_x_54) ;  /* 0x00000000002c3947 */ /* 0x000fea0003800000 */
[----:B-1----:R-:W-:Y:S02]  /*1750*/  UMOV UR4, 0x1 ;  /* 0x0000000100047882 */ /* 0x002fe40000000000 */
[----:B------:R-:W-:-:S04]  /*1760*/  UIADD3 UR10, UPT, UPT, -UR4, 0x100000, URZ ;  /* 0x00100000040a7890 */ /* 0x000fc8000fffe1ff */
[----:B------:R-:W-:Y:S02]  /*1770*/  USHF.L.U32 UR11, UR10, 0xb, URZ ;  /* 0x0000000b0a0b7899 */ /* 0x000fe400080006ff */
[----:B------:R-:W-:Y:S02]  /*1780*/  USHF.L.U32 UR10, UR10, 0x1, URZ ;  /* 0x000000010a0a7899 */ /* 0x000fe400080006ff */
[----:B------:R-:W-:-:S04]  /*1790*/  UIADD3 UR4, UPT, UPT, -UR4, 0x100000, URZ ;  /* 0x0010000004047890 */ /* 0x000fc8000fffe1ff */
[----:B------:R-:W-:Y:S02]  /*17a0*/  USHF.L.U32 UR5, UR4, 0xb, URZ ;  /* 0x0000000b04057899 */ /* 0x000fe400080006ff */
[----:B------:R-:W-:Y:S01]  /*17b0*/  USHF.L.U32 UR4, UR4, 0x1, URZ ;  /* 0x0000000104047899 */ /* 0x000fe200080006ff */
[----:B------:R-:W1:Y:S03]  /*17c0*/  FENCE.VIEW.ASYNC.S ;  /* 0x00000000000073c6 */ /* 0x000e660000000000 */
[----:B-1----:R2:W4:Y:S08]  /*17d0*/  SYNCS.EXCH.64 URZ, [UR8+0xc008], UR10 ;  /* 0x00c0080a08ff75b2 */ /* 0x0025300008000100 */
[----:B------:R2:W5:Y:S02]  /*17e0*/  SYNCS.EXCH.64 URZ, [UR8+0xc018], UR4 ;  /* 0x00c0180408ff75b2 */ /* 0x0005640008000100 */
[----:B--2---:R-:W-:Y:S01]  /*17f0*/  NOP ;  /* 0x0000000000007918 */ /* 0x004fe20000000000 */
.L_x_54:
[----:B-1----:R-:W-:Y:S05]  /*1800*/  BSYNC.RECONVERGENT B3 ;  /* 0x0000000000037941 */ /* 0x002fea0003800200 */
.L_x_53:
[----:B------:R-:W-:Y:S05]  /*1810*/  @!P0 BRA `(.L_x_55) ;  /* 0x0000000800748947 */ /* 0x000fea0003800000 */
[----:B----45:R-:W-:Y:S01]  /*1820*/  BAR.SYNC.DEFER_BLOCKING 0x0 ;  /* 0x0000000000007b1d */ /* 0x030fe20000010000 */
[----:B------:R-:W-:Y:S01]  /*1830*/  @!P3 IMAD.MOV.U32 R2, RZ, RZ, 0x6000 ;  /* 0x00006000ff02b424 */ /* 0x000fe200078e00ff */
[----:B------:R-:W-:Y:S02]  /*1840*/  ELECT P1, URZ, PT ;  /* 0x0000000000ff782f */ /* 0x000fe40003820000 */
[----:B------:R-:W-:Y:S02]  /*1850*/  ELECT P0, URZ, PT ;  /* 0x0000000000ff782f */ /* 0x000fe40003800000 */
[C---:B------:R-:W-:Y:S01]  /*1860*/  ISETP.LT.U32.AND P1, PT, R68.reuse, 0x20, P1 ;  /* 0x000000204400780c */ /* 0x040fe20000f21070 */
[----:B------:R-:W-:Y:S01]  /*1870*/  UMOV UR11, UR15 ;  /* 0x0000000f000b7c82 */ /* 0x000fe20008000000 */
[----:B------:R-:W-:Y:S01]  /*1880*/  ISETP.LT.U32.AND P0, PT, R68, 0x20, P0 ;  /* 0x000000204400780c */ /* 0x000fe20000701070 */
[----:B------:R-:W-:-:S10]  /*1890*/  UIADD3 UR16, UPT, UPT, UR8, 0x8000, URZ ;  /* 0x0000800008107890 */ /* 0x000fd4000fffe0ff */
[----:B------:R-:W-:Y:S01]  /*18a0*/  VOTEU.ANY UP0, P1 ;  /* 0x0000000000ff7886 */ /* 0x000fe20000800100 */
[----:B------:R-:W-:Y:S01]  /*18b0*/  VOTEU.ANY UP2, P1 ;  /* 0x0000000000ff7886 */ /* 0x000fe20000840100 */
[----:B------:R-:W-:Y:S01]  /*18c0*/  VOTEU.ANY UP1, P0 ;  /* 0x0000000000ff7886 */ /* 0x000fe20000020100 */
[----:B------:R-:W-:Y:S01]  /*18d0*/  VOTEU.ANY UP3, P0 ;  /* 0x0000000000ff7886 */ /* 0x000fe20000060100 */
[----:B------:R1:W-:Y:S01]  /*18e0*/  @!P3 SYNCS.ARRIVE.TRANS64 RZ, [UR8+0xc000], R2 ;  /* 0x00c00002ffffb9a7 */ /* 0x0003e20008000008 */
[----:B------:R2:W-:Y:S06]  /*18f0*/  MEMBAR.ALL.CTA ;  /* 0x0000000000007992 */ /* 0x0005ec0000008000 */
[----:B--2---:R-:W2:Y:S01]  /*1900*/  FENCE.VIEW.ASYNC.S ;  /* 0x00000000000073c6 */ /* 0x004ea20000000000 */
[----:B------:R-:W-:Y:S01]  /*1910*/  @UP0 UIADD3 UR9, UPT, UPT, UR8, 0xc000, URZ ;  /* 0x0000c00008090890 */ /* 0x000fe2000fffe0ff */
[----:B------:R-:W-:Y:S01]  /*1920*/  @UP0 UMOV UR10, URZ ;  /* 0x000000ff000a0c82 */ /* 0x000fe20008000000 */
[----:B------:R-:W-:Y:S01]  /*1930*/  @UP1 UIADD3 UR17, UPT, UPT, UR8, 0xc000, URZ ;  /* 0x0000c00008111890 */ /* 0x000fe2000fffe0ff */
[----:B------:R-:W-:Y:S01]  /*1940*/  @UP1 UMOV UR19, URZ ;  /* 0x000000ff00131c82 */ /* 0x000fe20008000000 */
[----:B------:R-:W-:Y:S01]  /*1950*/  UISETP.NE.U32.AND UP0, UPT, UR22, URZ, UPT ;  /* 0x000000ff1600728c */ /* 0x000fe2000bf05070 */
[----:B--2---:R-:W-:Y:S06]  /*1960*/  BAR.SYNC.DEFER_BLOCKING 0x0 ;  /* 0x0000000000007b1d */ /* 0x004fec0000010000 */
[----:B------:R1:W-:Y:S02]  /*1970*/  @UP2 UTMALDG.2D [UR8], [UR24] ;  /* 0x00000008180025b4 */ /* 0x0003e40008008000 */
[----:B------:R-:W-:Y:S06]  /*1980*/  BAR.SYNC.DEFER_BLOCKING 0x0 ;  /* 0x0000000000007b1d */ /* 0x000fec0000010000 */
[----:B------:R1:W-:Y:S02]  /*1990*/  @UP3 UTMALDG.2D [UR16], [UR26] ;  /* 0x000000101a0035b4 */ /* 0x0003e40008008000 */
[----:B------:R-:W-:Y:S06]  /*19a0*/  BAR.SYNC.DEFER_BLOCKING 0x0 ;  /* 0x0000000000007b1d */ /* 0x000fec0000010000 */
[----:B------:R-:W2:Y:S02]  /*19b0*/  SYNCS.PHASECHK.TRANS64.TRYWAIT P0, [UR8+0xc000], RZ ;  /* 0x00c000ffff0075a7 */ /* 0x000ea40008001108 */
[----:B-12---:R-:W-:Y:S05]  /*19c0*/  @!P0 BRA `(.L_x_56) ;  /* 0x0000000c00dc8947 */ /* 0x006fea0003800000 */
.L_x_70:
[----:B------:R-:W-:Y:S05]  /*19d0*/  BRA.U UP0, `(.L_x_57) ;  /* 0x0000000100747547 */ /* 0x000fea000b800000 */
[----:B------:R-:W-:Y:S02]  /*19e0*/  USHF.R.U32.HI UR6, URZ, 0x4, UR8 ;  /* 0x00000004ff067899 */ /* 0x000fe40008011608 */
[----:B------:R-:W-:Y:S02]  /*19f0*/  USHF.R.U32.HI UR10, URZ, 0x4, UR16 ;  /* 0x00000004ff0a7899 */ /* 0x000fe40008011610 */
[----:B------:R-:W-:Y:S02]  /*1a00*/  USGXT.U32 UR6, UR6, 0xe ;  /* 0x0000000e0606789a */ /* 0x000fe40008000000 */
[----:B------:R-:W-:Y:S02]  /*1a10*/  USGXT.U32 UR10, UR10, 0xe ;  /* 0x0000000e0a0a789a */ /* 0x000fe40008000000 */
[----:B------:R-:W-:Y:S02]  /*1a20*/  UIADD3 UR32, UP0, UPT, UR6, 0x2, URZ ;  /* 0x0000000206207890 */ /* 0x000fe4000ff1e0ff */
[----:B------:R-:W-:Y:S01]  /*1a30*/  UIADD3 UR34, UP1, UPT, UR10, 0x80, URZ ;  /* 0x000000800a227890 */ /* 0x000fe2000ff3e0ff */
[----:B------:R-:W-:Y:S01]  /*1a40*/  UMOV UR4, URZ ;  /* 0x000000ff00047c82 */ /* 0x000fe20008000000 */
[----:B------:R-:W-:Y:S01]  /*1a50*/  UMOV UR5, URZ ;  /* 0x000000ff00057c82 */ /* 0x000fe20008000000 */
[----:B------:R-:W-:-:S02]  /*1a60*/  UIADD3.X UR33, UPT, UPT, UR4, 0x40004040, URZ, UP0, !UPT ;  /* 0x4000404004217890 */ /* 0x000fc400087fe4ff */
[----:B------:R-:W-:Y:S02]  /*1a70*/  UIADD3.X UR35, UPT, UPT, UR5, -0x7fffbfe0, URZ, UP1, !UPT ;  /* 0x8000402005237890 */ /* 0x000fe40008ffe4ff */
[----:B------:R-:W-:Y:S02]  /*1a80*/  UIADD3.64 UR4, UPT, UPT, UR32, 0x2, URZ ;  /* 0x0000000220047897 */ /* 0x000fe4000fffe0ff */
[----:B------:R-:W-:Y:S02]  /*1a90*/  UIADD3.64 UR16, UPT, UPT, UR34, 0x80, URZ ;  /* 0x0000008022107897 */ /* 0x000fe4000fffe0ff */
[----:B------:R-:W-:Y:S02]  /*1aa0*/  UIADD3.64 UR28, UPT, UPT, UR32, 0x4, URZ ;  /* 0x00000004201c7897 */ /* 0x000fe4000fffe0ff */
[----:B------:R-:W-:Y:S01]  /*1ab0*/  UIADD3.64 UR30, UPT, UPT, UR34, 0x100, URZ ;  /* 0x00000100221e7897 */ /* 0x000fe2000fffe0ff */
[----:B------:R-:W-:Y:S01]  /*1ac0*/  UMOV UR36, 0x0 ;  /* 0x0000000000247882 */ /* 0x000fe20000000000 */
[----:B------:R-:W-:Y:S01]  /*1ad0*/  UMOV UR37, 0x8110010 ;  /* 0x0811001000257882 */ /* 0x000fe20000000000 */
[----:B------:R-:W-:Y:S01]  /*1ae0*/  UMOV UR7, 0x40004040 ;  /* 0x4000404000077882 */ /* 0x000fe20000000000 */
[----:B------:R-:W-:Y:S01]  /*1af0*/  UMOV UR11, 0x80004020 ;  /* 0x80004020000b7882 */ /* 0x000fe20000000000 */
[----:B------:R-:W-:Y:S01]  /*1b00*/  UMOV UR38, 0x0 ;  /* 0x0000000000267882 */ /* 0x000fe20000000000 */
[----:B------:R-:W-:Y:S01]  /*1b10*/  UMOV UR39, 0x8110010 ;  /* 0x0811001000277882 */ /* 0x000fe20000000000 */
[----:B------:R-:W-:Y:S01]  /*1b20*/  UMOV UR40, 0x0 ;  /* 0x0000000000287882 */ /* 0x000fe20000000000 */
[----:B------:R-:W-:Y:S01]  /*1b30*/  UMOV UR41, 0x8110010 ;  /* 0x0811001000297882 */ /* 0x000fe20000000000 */
[----:B------:R1:W-:Y:S01]  /*1b40*/  UTCQMMA gdesc[UR6], gdesc[UR10], tmem[UR23], tmem[UR36], idesc[UR37], !UPT ;  /* 0x00ff240a060075ea */ /* 0x0003e2000f800317 */
[----:B------:R-:W-:Y:S01]  /*1b50*/  UMOV UR42, 0x0 ;  /* 0x00000000002a7882 */ /* 0x000fe20000000000 */
[----:B------:R-:W-:Y:S01]  /*1b60*/  UMOV UR43, 0x8110010 ;  /* 0x08110010002b7882 */ /* 0x000fe20000000000 */
[----:B------:R1:W-:Y:S01]  /*1b70*/  UTCQMMA gdesc[UR32], gdesc[UR34], tmem[UR23], tmem[UR38], idesc[UR39], UPT ;  /* 0x00ff2622200075ea */ /* 0x0003e2000b800317 */
[----:B------:R1:W-:Y:S01]  /*1b80*/  UTCQMMA gdesc[UR4], gdesc[UR16], tmem[UR23], tmem[UR40], idesc[UR41], UPT ;  /* 0x00ff2810040075ea */ /* 0x0003e2000b800317 */
[----:B------:R1:W-:Y:S01]  /*1b90*/  UTCQMMA gdesc[UR28], gdesc[UR30], tmem[UR23], tmem[UR42], idesc[UR43], UPT ;  /* 0x00ff2a1e1c0075ea */ /* 0x0003e2000b800317 */
[----:B------:R-:W-:Y:S01]  /*1ba0*/  NOP ;  /* 0x0000000000007918 */ /* 0x000fe20000000000 */
.L_x_57:
[----:B------:R-:W-:Y:S01]  /*1bb0*/  ELECT P0, URZ, PT ;  /* 0x0000000000ff782f */ /* 0x000fe20003800000 */
[----:B-1----:R-:W-:Y:S01]  /*1bc0*/  UMOV UR4, UR12 ;  /* 0x0000000c00047c82 */ /* 0x002fe20008000000 */
[----:B------:R-:W-:Y:S02]  /*1bd0*/  UMOV UR5, URZ ;  /* 0x000000ff00057c82 */ /* 0x000fe40008000000 */
[----:B------:R-:W-:-:S13]  /*1be0*/  ISETP.LT.U32.AND P0, PT, R68, 0x20, P0 ;  /* 0x000000204400780c */ /* 0x000fda0000701070 */
[----:B------:R-:W-:Y:S01]  /*1bf0*/  VOTEU.ANY UP0, P0 ;  /* 0x0000000000ff7886 */ /* 0x000fe20000000100 */
[----:B------:R-:W-:Y:S01]  /*1c00*/  VOTEU.ANY UP1, P0 ;  /* 0x0000000000ff7886 */ /* 0x000fe20000020100 */
[----:B------:R-:W-:-:S03]  /*1c10*/  ISETP.GE.U32.AND P0, PT, R10, 0x81, PT ;  /* 0x000000810a00780c */ /* 0x000fc60003f06070 */
[----:B------:R-:W-:Y:S02]  /*1c20*/  @UP0 UMOV UR4, UR4 ;  /* 0x0000000400040c82 */ /* 0x000fe40008000000 */
[----:B------:R1:W-:Y:S01]  /*1c30*/  @UP1 UTCBAR [UR4], URZ ;  /* 0x000000ff040013e9 */ /* 0x0003e200080000ff */
[----:B------:R-:W-:Y:S06]  /*1c40*/  BAR.SYNC.DEFER_BLOCKING 0x0 ;  /* 0x0000000000007b1d */ /* 0x000fec0000010000 */
[----:B------:R-:W2:Y:S02]  /*1c50*/  SYNCS.PHASECHK.TRANS64.TRYWAIT P1, [UR8+0xc010], RZ ;  /* 0x00c010ffff0075a7 */ /* 0x000ea40008021108 */
[----:B-12---:R-:W-:Y:S05]  /*1c60*/  @!P1 BRA `(.L_x_58) ;  /* 0x0000000c00409947 */ /* 0x006fea0003800000 */
.L_x_71:
[----:B------:R-:W-:Y:S01]  /*1c70*/  UMOV UR4, URZ ;  /* 0x000000ff00047c82 */ /* 0x000fe20008000000 */
[----:B------:R-:W-:Y:S05]  /*1c80*/  @!P0 BRA `(.L_x_55) ;  /* 0x0000000400588947 */ /* 0x000fea0003800000 */
[----:B------:R-:W1:Y:S01]  /*1c90*/  LDCU UR29, c[0x0][0x3a0] ;  /* 0x00007400ff1d77ac */ /* 0x000e620008000800 */
[----:B------:R-:W-:Y:S01]  /*1ca0*/  UMOV UR9, 0x1 ;  /* 0x0000000100097882 */ /* 0x000fe20000000000 */
[----:B------:R-:W-:-:S05]  /*1cb0*/  UMOV UR14, 0x80 ;  /* 0x00000080000e7882 */ /* 0x000fca0000000000 */
.L_x_62:
[----:B------:R-:W-:Y:S01]  /*1cc0*/  BAR.SYNC.DEFER_BLOCKING 0x0 ;  /* 0x0000000000007b1d */ /* 0x000fe20000010000 */
[----:B------:R-:W-:Y:S01]  /*1cd0*/  ULEA UR28, UR9, UR8, 0x3 ;  /* 0x00000008091c7291 */ /* 0x000fe2000f8e18ff */
[----:B------:R-:W-:Y:S01]  /*1ce0*/  @!P3 IMAD.MOV.U32 R2, RZ, RZ, 0x6000 ;  /* 0x00006000ff02b424 */ /* 0x000fe200078e00ff */
[----:B------:R-:W-:Y:S01]  /*1cf0*/  ELECT P1, URZ, PT ;  /* 0x0000000000ff782f */ /* 0x000fe20003820000 */
[----:B------:R-:W-:-:S03]  /*1d00*/  ULEA UR12, UR9, UR8, 0xe ;  /* 0x00000008090c7291 */ /* 0x000fc6000f8e70ff */
[----:B------:R-:W-:Y:S02]  /*1d10*/  ISETP.LT.U32.AND P1, PT, R68, 0x20, P1 ;  /* 0x000000204400780c */ /* 0x000fe40000f21070 */
[----:B------:R-:W-:Y:S01]  /*1d20*/  ELECT P0, URZ, PT ;  /* 0x0000000000ff782f */ /* 0x000fe20003800000 */
[----:B------:R-:W-:-:S03]  /*1d30*/  ULEA UR16, UR9, UR8, 0xd ;  /* 0x0000000809107291 */ /* 0x000fc6000f8e68ff */
[----:B------:R-:W-:Y:S01]  /*1d40*/  ISETP.LT.U32.AND P0, PT, R68, 0x20, P0 ;  /* 0x000000204400780c */ /* 0x000fe20000701070 */
[----:B------:R-:W-:Y:S01]  /*1d50*/  UMOV UR19, UR14 ;  /* 0x0000000e00137c82 */ /* 0x000fe20008000000 */
[----:B------:R-:W-:Y:S02]  /*1d60*/  UIADD3 UR16, UPT, UPT, UR16, 0x8000, URZ ;  /* 0x0000800010107890 */ /* 0x000fe4000fffe0ff */
[----:B------:R-:W-:-:S03]  /*1d70*/  USHF.L.U32 UR5, UR4, 0x1f, URZ ;  /* 0x0000001f04057899 */ /* 0x000fc600080006ff */
[----:B------:R-:W-:Y:S01]  /*1d80*/  VOTEU.ANY UP0, P1 ;  /* 0x0000000000ff7886 */ /* 0x000fe20000800100 */
[----:B------:R2:W-:Y:S01]  /*1d90*/  @!P3 SYNCS.ARRIVE.TRANS64 RZ, [UR28+0xc000], R2 ;  /* 0x00c00002ffffb9a7 */ /* 0x0005e2000800001c */
[----:B------:R4:W-:Y:S06]  /*1da0*/  MEMBAR.ALL.CTA ;  /* 0x0000000000007992 */ /* 0x0009ec0000008000 */
[----:B----4-:R-:W4:Y:S01]  /*1db0*/  FENCE.VIEW.ASYNC.S ;  /* 0x00000000000073c6 */ /* 0x010f220000000000 */
[----:B------:R-:W-:Y:S01]  /*1dc0*/  @UP0 UIADD3 UR13, UPT, UPT, UR28, 0xc000, URZ ;  /* 0x0000c0001c0d0890 */ /* 0x000fe2000fffe0ff */
[----:B----4-:R-:W-:Y:S01]  /*1dd0*/  VOTEU.ANY UP0, P1 ;  /* 0x0000000000ff7886 */ /* 0x010fe20000800100 */
[----:B------:R-:W-:Y:S01]  /*1de0*/  VOTEU.ANY UP1, P0 ;  /* 0x0000000000ff7886 */ /* 0x000fe20000020100 */
[----:B--2---:R-:W-:-:S04]  /*1df0*/  IMAD.U32 R2, RZ, RZ, UR5 ;  /* 0x00000005ff027e24 */ /* 0x004fc8000f8e00ff */
[----:B------:R-:W-:Y:S01]  /*1e00*/  @UP1 UIADD3 UR17, UPT, UPT, UR28, 0xc000, URZ ;  /* 0x0000c0001c111890 */ /* 0x000fe2000fffe0ff */
[----:B------:R-:W-:Y:S01]  /*1e10*/  VOTEU.ANY UP1, P0 ;  /* 0x0000000000ff7886 */ /* 0x000fe20000020100 */
[----:B------:R-:W-:Y:S06]  /*1e20*/  BAR.SYNC.DEFER_BLOCKING 0x0 ;  /* 0x0000000000007b1d */ /* 0x000fec0000010000 */
[----:B------:R2:W-:Y:S01]  /*1e30*/  @UP0 UTMALDG.2D [UR12], [UR24] ;  /* 0x0000000c180005b4 */ /* 0x0005e20008008000 */
[----:B------:R-:W-:Y:S01]  /*1e40*/  UISETP.NE.U32.AND UP0, UPT, UR22, URZ, UPT ;  /* 0x000000ff1600728c */ /* 0x000fe2000bf05070 */
[----:B------:R-:W-:Y:S06]  /*1e50*/  BAR.SYNC.DEFER_BLOCKING 0x0 ;  /* 0x0000000000007b1d */ /* 0x000fec0000010000 */
[----:B------:R2:W-:Y:S02]  /*1e60*/  @UP1 UTMALDG.2D [UR16], [UR26] ;  /* 0x000000101a0015b4 */ /* 0x0005e40008008000 */
[----:B------:R-:W-:Y:S06]  /*1e70*/  BAR.SYNC.DEFER_BLOCKING 0x0 ;  /* 0x0000000000007b1d */ /* 0x000fec0000010000 */
[----:B------:R-:W4:Y:S02]  /*1e80*/  SYNCS.PHASECHK.TRANS64.TRYWAIT P0, [UR28+0xc000], R2 ;  /* 0x00c00002ff0075a7 */ /* 0x000f24000800111c */
[----:B--2-4-:R-:W-:Y:S05]  /*1e90*/  @!P0 BRA `(.L_x_59) ;  /* 0x0000000800c08947 */ /* 0x014fea0003800000 */
.L_x_72:
        /* <DEDUP_REMOVED lines=11> */
[----:B------:R-:W-:Y:S02]  /*1f50*/  UIADD3 UR6, UP0, UPT, UR16, 0x2, URZ ;  /* 0x0000000210067890 */ /* 0x000fe4000ff1e0ff */
[----:B------:R-:W-:Y:S02]  /*1f60*/  UIADD3 UR32, UP1, UPT, UR30, 0x80, URZ ;  /* 0x000000801e207890 */ /* 0x000fe4000ff3e0ff */
[----:B------:R-:W-:Y:S02]  /*1f70*/  UIADD3 UR34, UP2, UPT, UR16, 0x4, URZ ;  /* 0x0000000410227890 */ /* 0x000fe4000ff5e0ff */
[----:B------:R-:W-:Y:S02]  /*1f80*/  UIADD3 UR36, UP3, UPT, UR30, 0x100, URZ ;  /* 0x000001001e247890 */ /* 0x000fe4000ff7e0ff */
[----:B------:R-:W-:-:S02]  /*1f90*/  UIADD3.X UR7, UPT, UPT, UR17, URZ, URZ, UP0, !UPT ;  /* 0x000000ff11077290 */ /* 0x000fc400087fe4ff */
[----:B------:R-:W-:Y:S02]  /*1fa0*/  UIADD3.X UR33, UPT, UPT, UR31, URZ, URZ, UP1, !UPT ;  /* 0x000000ff1f217290 */ /* 0x000fe40008ffe4ff */
[----:B------:R-:W-:Y:S02]  /*1fb0*/  UIADD3.X UR35, UPT, UPT, UR17, URZ, URZ, UP2, !UPT ;  /* 0x000000ff11237290 */ /* 0x000fe400097fe4ff */
[----:B------:R-:W-:Y:S01]  /*1fc0*/  UIADD3.X UR37, UPT, UPT, UR31, URZ, URZ, UP3, !UPT ;  /* 0x000000ff1f257290 */ /* 0x000fe20009ffe4ff */
        /* <DEDUP_REMOVED lines=8> */
[----:B------:R2:W-:Y:S01]  /*2050*/  UTCQMMA gdesc[UR10], gdesc[UR12], tmem[UR23], tmem[UR38], idesc[UR39], UPT ;  /* 0x00ff260c0a0075ea */ /* 0x0005e2000b800317 */
[----:B------:R-:W-:Y:S01]  /*2060*/  UMOV UR44, 0x0 ;  /* 0x00000000002c7882 */ /* 0x000fe20000000000 */
[----:B------:R-:W-:Y:S01]  /*2070*/  UMOV UR45, 0x8110010 ;  /* 0x08110010002d7882 */ /* 0x000fe20000000000 */
[----:B------:R2:W-:Y:S01]  /*2080*/  UTCQMMA gdesc[UR16], gdesc[UR30], tmem[UR23], tmem[UR40], idesc[UR41], UPT ;  /* 0x00ff281e100075ea */ /* 0x0005e2000b800317 */
[----:B------:R2:W-:Y:S01]  /*2090*/  UTCQMMA gdesc[UR6], gdesc[UR32], tmem[UR23], tmem[UR42], idesc[UR43], UPT ;  /* 0x00ff2a20060075ea */ /* 0x0005e2000b800317 */
[----:B------:R2:W-:Y:S01]  /*20a0*/  UTCQMMA gdesc[UR34], gdesc[UR36], tmem[UR23], tmem[UR44], idesc[UR45], UPT ;  /* 0x00ff2c24220075ea */ /* 0x0005e2000b800317 */
[----:B------:R-:W-:Y:S01]  /*20b0*/  NOP ;  /* 0x0000000000007918 */ /* 0x000fe20000000000 */
.L_x_60:
[----:B------:R-:W-:Y:S01]  /*20c0*/  ELECT P0, URZ, PT ;  /* 0x0000000000ff782f */ /* 0x000fe20003800000 */
[----:B--2---:R-:W-:-:S03]  /*20d0*/  UIADD3 UR6, UPT, UPT, UR28, 0xc010, URZ ;  /* 0x0000c0101c067890 */ /* 0x004fc6000fffe0ff */
[----:B------:R-:W-:Y:S01]  /*20e0*/  ISETP.LT.U32.AND P0, PT, R68, 0x20, P0 ;  /* 0x000000204400780c */ /* 0x000fe20000701070 */
[----:B------:R-:W-:-:S12]  /*20f0*/  UMOV UR7, URZ ;  /* 0x000000ff00077c82 */ /* 0x000fd80008000000 */
[----:B------:R-:W-:Y:S01]  /*2100*/  VOTEU.ANY UP0, P0 ;  /* 0x0000000000ff7886 */ /* 0x000fe20000000100 */
[----:B------:R-:W-:-:S04]  /*2110*/  VOTEU.ANY UP1, P0 ;  /* 0x0000000000ff7886 */ /* 0x000fc80000020100 */
[----:B------:R-:W-:Y:S02]  /*2120*/  @UP0 UMOV UR6, UR6 ;  /* 0x0000000600060c82 */ /* 0x000fe40008000000 */
[----:B------:R2:W-:Y:S01]  /*2130*/  @UP1 UTCBAR [UR6], URZ ;  /* 0x000000ff060013e9 */ /* 0x0005e200080000ff */
[----:B------:R-:W-:Y:S06]  /*2140*/  BAR.SYNC.DEFER_BLOCKING 0x0 ;  /* 0x0000000000007b1d */ /* 0x000fec0000010000 */
[----:B------:R-:W4:Y:S02]  /*2150*/  SYNCS.PHASECHK.TRANS64.TRYWAIT P0, [UR28+0xc010], R2 ;  /* 0x00c01002ff0075a7 */ /* 0x000f24000800111c */
[----:B--2-4-:R-:W-:Y:S05]  /*2160*/  @!P0 BRA `(.L_x_61) ;  /* 0x0000000800188947 */ /* 0x014fea0003800000 */
.L_x_73:
[----:B------:R-:W-:Y:S02]  /*2170*/  UIADD3 UR9, UPT, UPT, UR9, 0x1, URZ ;  /* 0x0000000109097890 */ /* 0x000fe4000fffe0ff */
[----:B------:R-:W-:Y:S02]  /*2180*/  UIADD3 UR14, UPT, UPT, UR14, 0x80, URZ ;  /* 0x000000800e0e7890 */ /* 0x000fe4000fffe0ff */
[----:B------:R-:W-:-:S04]  /*2190*/  UISETP.NE.U32.AND UP0, UPT, UR9, 0x2, UPT ;  /* 0x000000020900788c */ /* 0x000fc8000bf05070 */
[----:B------:R-:W-:Y:S02]  /*21a0*/  USEL UR5, URZ, 0x1, UP0 ;  /* 0x00000001ff057887 */ /* 0x000fe40008000000 */
[----:B------:R-:W-:Y:S02]  /*21b0*/  USEL UR9, UR9, URZ, UP0 ;  /* 0x000000ff09097287 */ /* 0x000fe40008000000 */
[----:B-1----:R-:W-:Y:S02]  /*21c0*/  UISETP.GE.AND UP0, UPT, UR14, UR29, UPT ;  /* 0x0000001d0e00728c */ /* 0x002fe4000bf06270 */
[----:B------:R-:W-:-:S07]  /*21d0*/  ULOP3.LUT UR4, UR4, UR5, URZ, 0x3c, !UPT ;  /* 0x0000000504047292 */ /* 0x000fce000f8e3cff */
[----:B------:R-:W-:Y:S05]  /*21e0*/  BRA.U !UP0, `(.L_x_62) ;  /* 0xfffffff908b47547 */ /* 0x000fea000b83ffff */
.L_x_55:
[----:B----45:R-:W-:Y:S06]  /*21f0*/  BAR.SYNC.DEFER_BLOCKING 0x0 ;  /* 0x0000000000007b1d */ /* 0x030fec0000010000 */
[----:B------:R-:W-:Y:S04]  /*2200*/  BSSY.RECONVERGENT B3, `(.L_x_63) ;  /* 0x0000004000037945 */ /* 0x000fe80003800200 */
[----:B------:R-:W-:Y:S05]  /*2210*/  @P3 BRA `(.L_x_64) ;  /* 0x0000000000083947 */ /* 0x000fea0003800000 */
[----:B------:R-:W1:Y:S02]  /*2220*/  SYNCS.CCTL.IV [UR8+0xc000] ;  /* 0x00c00000ff0079b1 */ /* 0x000e640008000008 */
[----:B-1----:R-:W1:Y:S02]  /*2230*/  SYNCS.CCTL.IV [UR8+0xc010] ;  /* 0x00c01000ff0079b1 */ /* 0x002e640008000008 */
.L_x_64:
[----:B------:R-:W-:Y:S05]  /*2240*/  BSYNC.RECONVERGENT B3 ;  /* 0x0000000000037941 */ /* 0x000fea0003800200 */
.L_x_63:
[----:B-1----:R-:W-:Y:S06]  /*2250*/  BAR.SYNC.DEFER_BLOCKING 0x0 ;  /* 0x0000000000007b1d */ /* 0x002fec0000010000 */
[----:B------:R-:W-:Y:S04]  /*2260*/  BSSY.RECONVERGENT B3, `(.L_x_65) ;  /* 0x0000004000037945 */ /* 0x000fe80003800200 */
[----:B------:R-:W-:Y:S05]  /*2270*/  @P3 BRA `(.L_x_66) ;  /* 0x0000000000083947 */ /* 0x000fea0003800000 */
[----:B------:R-:W1:Y:S02]  /*2280*/  SYNCS.CCTL.IV [UR8+0xc008] ;  /* 0x00c00800ff0079b1 */ /* 0x000e640008000008 */
[----:B-1----:R-:W1:Y:S02]  /*2290*/  SYNCS.CCTL.IV [UR8+0xc018] ;  /* 0x00c01800ff0079b1 */ /* 0x002e640008000008 */
.L_x_66:
[----:B------:R-:W-:Y:S05]  /*22a0*/  BSYNC.RECONVERGENT B3 ;  /* 0x0000000000037941 */ /* 0x000fea0003800200 */
.L_x_65:
[----:B------:R-:W-:Y:S01]  /*22b0*/  USHF.L.U32 UR22, UR22, 0x15, URZ ;  /* 0x0000001516167899 */ /* 0x000fe200080006ff */
[C---:B------:R-:W-:Y:S01]  /*22c0*/  IMAD.SHL.U32 R2, R0.reuse, 0x40, RZ ;  /* 0x0000004000027824 */ /* 0x040fe200078e00ff */
[----:B------:R-:W-:Y:S01]  /*22d0*/  ELECT P0, URZ, PT ;  /* 0x0000000000ff782f */ /* 0x000fe20003800000 */
[----:B------:R-:W-:Y:S01]  /*22e0*/  IMAD.SHL.U32 R3, R0, 0x8, RZ ;  /* 0x0000000800037824 */ /* 0x000fe200078e00ff */
[----:B------:R-:W-:Y:S02]  /*22f0*/  ULOP3.LUT UR22, UR22, 0x600000, URZ, 0xc0, !UPT ;  /* 0x0060000016167892 */ /* 0x000fe4000f8ec0ff */
[----:B------:R-:W-:Y:S01]  /*2300*/  LOP3.LUT R0, R2, 0x1fc0, RZ, 0xc0, !PT ;  /* 0x00001fc002007812 */ /* 0x000fe200078ec0ff */
[----:B------:R-:W-:Y:S01]  /*2310*/  UMOV UR9, UR18 ;  /* 0x0000001200097c82 */ /* 0x000fe20008000000 */
[----:B------:R-:W-:Y:S01]  /*2320*/  UIADD3 UR22, UPT, UPT, UR23, UR22, URZ ;  /* 0x0000001617167290 */ /* 0x000fe2000fffe0ff */
[----:B------:R-:W-:Y:S01]  /*2330*/  ISETP.LT.U32.AND P0, PT, R68, 0x20, P0 ;  /* 0x000000204400780c */ /* 0x000fe20000701070 */
[----:B------:R-:W-:Y:S01]  /*2340*/  UMOV UR10, UR15 ;  /* 0x0000000f000a7c82 */ /* 0x000fe20008000000 */
[----:B------:R-:W-:-:S04]  /*2350*/  LOP3.LUT R0, R0, 0x30, R3, 0xf8, !PT ;  /* 0x0000003000007812 */ /* 0x000fc800078ef803 */
[C---:B------:R-:W-:Y:S02]  /*2360*/  LOP3.LUT R2, R0.reuse, 0x10, RZ, 0x3c, !PT ;  /* 0x0000001000027812 */ /* 0x040fe400078e3cff */
[----:B---3--:R-:W2:Y:S01]  /*2370*/  LDTM.x64 R4, tmem[UR22] ;  /* 0x00000016000479ee */ /* 0x008ea20008340000 */
[----:B------:R-:W-:Y:S01]  /*2380*/  LOP3.LUT R3, R0, 0x20, RZ, 0x3c, !PT ;  /* 0x0000002000037812 */ /* 0x000fe200078e3cff */
[----:B------:R-:W-:-:S03]  /*2390*/  NOP ;  /* 0x0000000000007918 */ /* 0x000fc60000000000 */
[----:B--2---:R-:W-:Y:S01]  /*23a0*/  VOTEU.ANY UP1, P0 ;  /* 0x0000000000ff7886 */ /* 0x004fe20000020100 */
[----:B------:R-:W-:Y:S01]  /*23b0*/  VOTEU.ANY UP0, P0 ;  /* 0x0000000000ff7886 */ /* 0x000fe20000000100 */
[----:B------:R-:W-:Y:S02]  /*23c0*/  F2FP.SATFINITE.E4M3.F32.PACK_AB_MERGE_C R6, R7, R6, RZ ;  /* 0x000000060706723e */ /* 0x000fe400048070ff */
[----:B------:R-:W-:Y:S02]  /*23d0*/  F2FP.SATFINITE.E4M3.F32.PACK_AB_MERGE_C R10, R11, R10, RZ ;  /* 0x0000000a0b0a723e */ /* 0x000fe400048070ff */
[----:B------:R-:W-:Y:S02]  /*23e0*/  F2FP.SATFINITE.E4M3.F32.PACK_AB_MERGE_C R14, R15, R14, RZ ;  /* 0x0000000e0f0e723e */ /* 0x000fe400048070ff */
[----:B------:R-:W-:Y:S02]  /*23f0*/  F2FP.SATFINITE.E4M3.F32.PACK_AB_MERGE_C R7, R19, R18, RZ ;  /* 0x000000121307723e */ /* 0x000fe400048070ff */
[----:B------:R-:W-:-:S02]  /*2400*/  F2FP.SATFINITE.E4M3.F32.PACK_AB_MERGE_C R22, R23, R22, RZ ;  /* 0x000000161716723e */ /* 0x000fc400048070ff */
[----:B------:R-:W-:Y:S02]  /*2410*/  F2FP.SATFINITE.E4M3.F32.PACK_AB_MERGE_C R26, R27, R26, RZ ;  /* 0x0000001a1b1a723e */ /* 0x000fe400048070ff */
        /* <DEDUP_REMOVED lines=10> */
[----:B------:R-:W-:-:S02]  /*24c0*/  F2FP.SATFINITE.E4M3.F32.PACK_AB_MERGE_C R4, R5, R4, R6 ;  /* 0x000000040504723e */ /* 0x000fc40004807006 */
[----:B------:R-:W-:Y:S02]  /*24d0*/  F2FP.SATFINITE.E4M3.F32.PACK_AB_MERGE_C R5, R9, R8, R10 ;  /* 0x000000080905723e */ /* 0x000fe4000480700a */
[----:B------:R-:W-:Y:S02]  /*24e0*/  F2FP.SATFINITE.E4M3.F32.PACK_AB_MERGE_C R6, R13, R12, R14 ;  /* 0x0000000c0d06723e */ /* 0x000fe4000480700e */
[----:B------:R-:W-:Y:S02]  /*24f0*/  F2FP.SATFINITE.E4M3.F32.PACK_AB_MERGE_C R7, R17, R16, R7 ;  /* 0x000000101107723e */ /* 0x000fe40004807007 */
[----:B------:R-:W-:Y:S02]  /*2500*/  F2FP.SATFINITE.E4M3.F32.PACK_AB_MERGE_C R20, R21, R20, R22 ;  /* 0x000000141514723e */ /* 0x000fe40004807016 */
[----:B------:R-:W-:Y:S01]  /*2510*/  F2FP.SATFINITE.E4M3.F32.PACK_AB_MERGE_C R21, R25, R24, R26 ;  /* 0x000000181915723e */ /* 0x000fe2000480701a */
[----:B-1----:R1:W-:Y:S01]  /*2520*/  STS.128 [R0+UR8], R4 ;  /* 0x0000000400007988 */ /* 0x0023e20008000c08 */
[----:B------:R-:W-:-:S02]  /*2530*/  F2FP.SATFINITE.E4M3.F32.PACK_AB_MERGE_C R22, R29, R28, R30 ;  /* 0x0000001c1d16723e */ /* 0x000fc4000480701e */
[----:B------:R-:W-:Y:S02]  /*2540*/  F2FP.SATFINITE.E4M3.F32.PACK_AB_MERGE_C R23, R33, R32, R23 ;  /* 0x000000202117723e */ /* 0x000fe40004807017 */
[----:B------:R-:W-:Y:S02]  /*2550*/  F2FP.SATFINITE.E4M3.F32.PACK_AB_MERGE_C R36, R37, R36, R38 ;  /* 0x000000242524723e */ /* 0x000fe40004807026 */
[----:B------:R-:W-:Y:S01]  /*2560*/  F2FP.SATFINITE.E4M3.F32.PACK_AB_MERGE_C R37, R41, R40, R42 ;  /* 0x000000282925723e */ /* 0x000fe2000480702a */
[----:B------:R1:W-:Y:S01]  /*2570*/  STS.128 [R2+UR8], R20 ;  /* 0x0000001402007988 */ /* 0x0003e20008000c08 */
[----:B------:R-:W-:Y:S02]  /*2580*/  F2FP.SATFINITE.E4M3.F32.PACK_AB_MERGE_C R38, R45, R44, R46 ;  /* 0x0000002c2d26723e */ /* 0x000fe4000480702e */
[----:B------:R-:W-:Y:S02]  /*2590*/  F2FP.SATFINITE.E4M3.F32.PACK_AB_MERGE_C R39, R49, R48, R50 ;  /* 0x000000303127723e */ /* 0x000fe40004807032 */
[----:B------:R-:W-:-:S02]  /*25a0*/  F2FP.SATFINITE.E4M3.F32.PACK_AB_MERGE_C R52, R53, R52, R54 ;  /* 0x000000343534723e */ /* 0x000fc40004807036 */
[----:B------:R-:W-:Y:S01]  /*25b0*/  F2FP.SATFINITE.E4M3.F32.PACK_AB_MERGE_C R53, R57, R56, R58 ;  /* 0x000000383935723e */ /* 0x000fe2000480703a */
[----:B------:R1:W-:Y:S01]  /*25c0*/  STS.128 [R3+UR8], R36 ;  /* 0x0000002403007988 */ /* 0x0003e20008000c08 */
[----:B------:R-:W-:Y:S02]  /*25d0*/  F2FP.SATFINITE.E4M3.F32.PACK_AB_MERGE_C R54, R61, R60, R62 ;  /* 0x0000003c3d36723e */ /* 0x000fe4000480703e */
[----:B------:R-:W-:Y:S02]  /*25e0*/  F2FP.SATFINITE.E4M3.F32.PACK_AB_MERGE_C R55, R65, R64, R66 ;  /* 0x000000404137723e */ /* 0x000fe40004807042 */
[----:B------:R-:W-:-:S05]  /*25f0*/  LOP3.LUT R8, R0, 0x30, RZ, 0x3c, !PT ;  /* 0x0000003000087812 */ /* 0x000fca00078e3cff */
[----:B------:R1:W-:Y:S01]  /*2600*/  STS.128 [R8+UR8], R52 ;  /* 0x0000003408007988 */ /* 0x0003e20008000c08 */
[----:B------:R2:W-:Y:S06]  /*2610*/  MEMBAR.ALL.CTA ;  /* 0x0000000000007992 */ /* 0x0005ec0000008000 */
[----:B--2---:R-:W2:Y:S02]  /*2620*/  FENCE.VIEW.ASYNC.S ;  /* 0x00000000000073c6 */ /* 0x004ea40000000000 */
[----:B--2---:R-:W-:Y:S06]  /*2630*/  BAR.SYNC.DEFER_BLOCKING 0x0 ;  /* 0x0000000000007b1d */ /* 0x004fec0000010000 */
[----:B------:R1:W-:Y:S01]  /*2640*/  @UP1 UTMASTG.2D [UR8], [UR20] ;  /* 0x00000008140013b5 */ /* 0x0003e20008008000 */
[----:B------:R0:W-:Y:S01]  /*2650*/  UTMACMDFLUSH ;  /* 0x00000000000079b7 */ /* 0x0001e20000000000 */
[----:B------:R-:W-:-:S04]  /*2660*/  DEPBAR.LE SB0, 0x0 ;  /* 0x000080000000791a */ /* 0x000fc80000000000 */
[----:B------:R-:W-:Y:S08]  /*2670*/  BAR.SYNC.DEFER_BLOCKING 0x0 ;  /* 0x0000000000007b1d */ /* 0x000ff00000010000 */
[----:B------:R-:W-:Y:S06]  /*2680*/  BAR.SYNC.DEFER_BLOCKING 0x0 ;  /* 0x0000000000007b1d */ /* 0x000fec0000010000 */
[----:B-1----:R-:W-:Y:S05]  /*2690*/  @P2 BRA `(.L_x_67) ;  /* 0x0000000000a02947 */ /* 0x002fea0003800000 */
[----:B------:R-:W1:Y:S01]  /*26a0*/  S2UR UR5, SR_CgaCtaId ;  /* 0x00000000000579c3 */ /* 0x000e620000008800 */
[----:B------:R-:W-:Y:S01]  /*26b0*/  NOP ;  /* 0x0000000000007918 */ /* 0x000fe20000000000 */
[----:B------:R-:W-:Y:S01]  /*26c0*/  UMOV UR4, 0x50 ;  /* 0x0000005000047882 */ /* 0x000fe20000000000 */
[----:B------:R-:W-:Y:S02]  /*26d0*/  IMAD.U32 R0, RZ, RZ, UR23 ;  /* 0x00000017ff007e24 */ /* 0x000fe4000f8e00ff */
[----:B------:R-:W-:Y:S02]  /*26e0*/  IMAD.MOV.U32 R3, RZ, RZ, 0x3 ;  /* 0x00000003ff037424 */ /* 0x000fe400078e00ff */
[----:B------:R-:W-:Y:S01]  /*26f0*/  IMAD.MOV.U32 R7, RZ, RZ, 0x1 ;  /* 0x00000001ff077424 */ /* 0x000fe200078e00ff */
[----:B------:R-:W-:-:S04]  /*2700*/  LOP3.LUT R0, R0, 0xffff, RZ, 0xc0, !PT ;  /* 0x0000ffff00007812 */ /* 0x000fc800078ec0ff */
[----:B------:R-:W-:-:S05]  /*2710*/  SHF.R.U32.HI R0, RZ, 0x5, R0 ;  /* 0x00000005ff007819 */ /* 0x000fca0000011600 */
[----:B------:R-:W-:Y:S01]  /*2720*/  VIADD R2, R0, 0x10 ;  /* 0x0000001000027836 */ /* 0x000fe20000000000 */
[----:B------:R-:W-:Y:S01]  /*2730*/  SHF.L.U32 R0, R3, R0, RZ ;  /* 0x0000000003007219 */ /* 0x000fe200000006ff */
[----:B-1----:R-:W-:-:S03]  /*2740*/  ULEA UR6, UR5, UR4, 0x18 ;  /* 0x0000000405067291 */ /* 0x002fc6000f8ec0ff */
[----:B------:R-:W-:-:S04]  /*2750*/  SHF.L.U32 R3, R7, R2, RZ ;  /* 0x0000000207037219 */ /* 0x000fc800000006ff */
[----:B------:R-:W-:Y:S02]  /*2760*/  LOP3.LUT R0, R3, R0, RZ, 0xfc, !PT ;  /* 0x0000000003007212 */ /* 0x000fe400078efcff */
[----:B------:R-:W1:Y:S02]  /*2770*/  LDS R5, [UR6] ;  /* 0x00000006ff057984 */ /* 0x000e640008000800 */
[C---:B------:R-:W-:Y:S02]  /*2780*/  LOP3.LUT R2, R0.reuse, 0xffff, RZ, 0xc0, !PT ;  /* 0x0000ffff00027812 */ /* 0x040fe400078ec0ff */
[----:B-1----:R-:W-:-:S04]  /*2790*/  LOP3.LUT R3, R0, 0xffff, R5, 0x80, !PT ;  /* 0x0000ffff00037812 */ /* 0x002fc800078e8005 */
[----:B------:R-:W-:-:S13]  /*27a0*/  ISETP.NE.AND P0, PT, R3, R2, PT ;  /* 0x000000020300720c */ /* 0x000fda0003f05270 */
[----:B------:R-:W-:Y:S05]  /*27b0*/  @P0 BRA `(.L_x_68) ;  /* 0x0000000000500947 */ /* 0x000fea0003800000 */
[----:B------:R-:W-:Y:S02]  /*27c0*/  SHF.R.U32.HI R5, RZ, 0x10, R5 ;  /* 0x00000010ff057819 */ /* 0x000fe40000011605 */
[----:B------:R-:W-:-:S04]  /*27d0*/  SHF.R.U32.HI R2, RZ, 0x10, R0 ;  /* 0x00000010ff027819 */ /* 0x000fc80000011600 */
[----:B------:R-:W-:-:S04]  /*27e0*/  LOP3.LUT R5, R5, R2, RZ, 0xc0, !PT ;  /* 0x0000000205057212 */ /* 0x000fc800078ec0ff */
[----:B------:R-:W-:-:S13]  /*27f0*/  ISETP.NE.AND P0, PT, R5, R2, PT ;  /* 0x000000020500720c */ /* 0x000fda0003f05270 */
[----:B------:R-:W-:Y:S05]  /*2800*/  @P0 BRA `(.L_x_69) ;  /* 0x0000000000300947 */ /* 0x000fea0003800000 */
[----:B------:R-:W-:Y:S01]  /*2810*/  R2UR UR4, R0 ;  /* 0x00000000000472ca */ /* 0x000fe200000e0000 */
[----:B------:R-:W-:Y:S01]  /*2820*/  VOTEU.ANY UR5, UPT, PT ;  /* 0x0000000000057886 */ /* 0x000fe200038e0100 */
[----:B------:R-:W1:Y:S01]  /*2830*/  S2R R0, SR_LANEID ;  /* 0x0000000000007919 */ /* 0x000e620000000000 */
[----:B------:R-:W-:-:S10]  /*2840*/  UFLO.U32 UR5, UR5 ;  /* 0x00000005000572bd */ /* 0x000fd400080e0000 */
[----:B------:R-:W-:-:S06]  /*2850*/  ULOP3.LUT UR4, URZ, UR4, URZ, 0x33, !UPT ;  /* 0x00000004ff047292 */ /* 0x000fcc000f8e33ff */
[----:B------:R-:W-:-:S04]  /*2860*/  IMAD.U32 R2, RZ, RZ, UR4 ;  /* 0x00000004ff027e24 */ /* 0x000fc8000f8e00ff */
[----:B------:R-:W2:Y:S02]  /*2870*/  REDUX UR7, R2 ;  /* 0x00000000020773c4 */ /* 0x000ea40000000000 */
[----:B------:R3:W-:Y:S01]  /*2880*/  UTCATOMSWS.AND URZ, UR4 ;  /* 0x0000000400ff79e3 */ /* 0x0007e20008000000 */
[----:B-1----:R-:W-:Y:S01]  /*2890*/  ISETP.EQ.U32.AND P0, PT, R0, UR5, PT ;  /* 0x0000000500007c0c */ /* 0x002fe2000bf02070 */
[----:B--2---:R-:W-:-:S12]  /*28a0*/  IMAD.U32 R0, RZ, RZ, UR7 ;  /* 0x00000007ff007e24 */ /* 0x004fd8000f8e00ff */
[----:B------:R3:W-:Y:S01]  /*28b0*/  @P0 ATOMS.AND RZ, [UR6], R0 ;  /* 0x00000000ffff098c */ /* 0x0007e2000a800006 */
[----:B------:R-:W-:Y:S05]  /*28c0*/  BRA `(.L_x_67) ;  /* 0x0000000000147947 */ /* 0x000fea0003800000 */
.L_x_69:
[----:B------:R-:W-:-:S07]  /*28d0*/  MOV R2, 0x28f0 ;  /* 0x000028f000027802 */ /* 0x000fce0000000f00 */
[----:B------:R-:W-:Y:S05]  /*28e0*/  CALL.REL.NOINC `($__internal_0_$__cuda_sm10x_tcgen05_guardrail_trap_col_being_dealloced_not_returned_by_alloc) ;  /* 0x0000000000447944 */ /* 0x000fea0003c00000 */
[----:B------:R-:W-:Y:S05]  /*28f0*/  BRA `(.L_x_67) ;  /* 0x0000000000087947 */ /* 0x000fea0003800000 */
.L_x_68:
[----:B------:R-:W-:-:S07]  /*2900*/  MOV R2, 0x2920 ;  /* 0x0000292000027802 */ /* 0x000fce0000000f00 */
[----:B------:R-:W-:Y:S05]  /*2910*/  CALL.REL.NOINC `($__internal_2_$__cuda_sm10x_tcgen05_guardrail_trap_unallocated_columns_being_dealloced) ;  /* 0x0000000000507944 */ /* 0x000fea0003c00000 */
.L_x_67:
[----:B------:R-:W-:Y:S01]  /*2920*/  NOP ;  /* 0x0000000000007918 */ /* 0x000fe20000000000 */
[----:B---3--:R-:W-:Y:S05]  /*2930*/  EXIT ;  /* 0x000000000000794d */ /* 0x008fea0003800000 */
.L_x_56:
[----:B------:R-:W1:Y:S02]  /*2940*/  SYNCS.PHASECHK.TRANS64.TRYWAIT P0, [UR8+0xc000], RZ ;  /* 0x00c000ffff0075a7 */ /* 0x000e640008001108 */
[----:B-1----:R-:W-:Y:S05]  /*2950*/  @!P0 BRA `(.L_x_56) ;  /* 0xfffffffc00f88947 */ /* 0x002fea000383ffff */
[----:B------:R-:W-:Y:S05]  /*2960*/  BRA `(.L_x_70) ;  /* 0xfffffff000187947 */ /* 0x000fea000383ffff */
.L_x_58:
[----:B------:R-:W1:Y:S02]  /*2970*/  SYNCS.PHASECHK.TRANS64.TRYWAIT P1, [UR8+0xc010], RZ ;  /* 0x00c010ffff0075a7 */ /* 0x000e640008021108 */
[----:B-1----:R-:W-:Y:S05]  /*2980*/  @!P1 BRA `(.L_x_58) ;  /* 0xfffffffc00f89947 */ /* 0x002fea000383ffff */
[----:B------:R-:W-:Y:S05]  /*2990*/  BRA `(.L_x_71) ;  /* 0xfffffff000b47947 */ /* 0x000fea000383ffff */
.L_x_59:
[----:B------:R-:W2:Y:S02]  /*29a0*/  SYNCS.PHASECHK.TRANS64.TRYWAIT P0, [UR28+0xc000], R2 ;  /* 0x00c00002ff0075a7 */ /* 0x000ea4000800111c */
[----:B--2---:R-:W-:Y:S05]  /*29b0*/  @!P0 BRA `(.L_x_59) ;  /* 0xfffffffc00f88947 */ /* 0x004fea000383ffff */
[----:B------:R-:W-:Y:S05]  /*29c0*/  BRA `(.L_x_72) ;  /* 0xfffffff400347947 */ /* 0x000fea000383ffff */
.L_x_61:
[----:B------:R-:W2:Y:S02]  /*29d0*/  SYNCS.PHASECHK.TRANS64.TRYWAIT P0, [UR28+0xc010], R2 ;  /* 0x00c01002ff0075a7 */ /* 0x000ea4000800111c */
[----:B--2---:R-:W-:Y:S05]  /*29e0*/  @!P0 BRA `(.L_x_61) ;  /* 0xfffffffc00f88947 */ /* 0x004fea000383ffff */
[----:B------:R-:W-:Y:S05]  /*29f0*/  BRA `(.L_x_73) ;  /* 0xfffffff400dc7947 */ /* 0x000fea000383ffff */
        .weak           $__internal_0_$__cuda_sm10x_tcgen05_guardrail_trap_col_being_dealloced_not_returned_by_alloc
        .type           $__internal_0_$__cuda_sm10x_tcgen05_guardrail_trap_col_being_dealloced_not_returned_by_alloc,@function
        .size           $__internal_0_$__cuda_sm10x_tcgen05_guardrail_trap_col_being_dealloced_not_returned_by_alloc,($__internal_1_$__cuda_sm10x_tcgen05_guardrail_trap_phase_invalid_during_alloc - $__internal_0_$__cuda_sm10x_tcgen05_guardrail_trap_col_being_dealloced_not_returned_by_alloc)
$__internal_0_$__cuda_sm10x_tcgen05_guardrail_trap_col_being_dealloced_not_returned_by_alloc:
[----:B------:R-:W-:Y:S05]  /*2a00*/  BPT.TRAP 0x1 ;  /* 0x000000040000795c */ /* 0x000fea0000300000 */
[----:B------:R-:W-:-:S04]  /*2a10*/  IMAD.MOV.U32 R3, RZ, RZ, 0x0 ;  /* 0x00000000ff037424 */ /* 0x000fc800078e00ff */
[----:B------:R-:W-:Y:S05]  /*2a20*/  RET.REL.NODEC R2 `(gluon_tcgen05) ;  /* 0xffffffd402747950 */ /* 0x000fea0003c3ffff */
        .weak           $__internal_1_$__cuda_sm10x_tcgen05_guardrail_trap_phase_invalid_during_alloc
        .type           $__internal_1_$__cuda_sm10x_tcgen05_guardrail_trap_phase_invalid_during_alloc,@function
        .size           $__internal_1_$__cuda_sm10x_tcgen05_guardrail_trap_phase_invalid_during_alloc,($__internal_2_$__cuda_sm10x_tcgen05_guardrail_trap_unallocated_columns_being_dealloced - $__internal_1_$__cuda_sm10x_tcgen05_guardrail_trap_phase_invalid_during_alloc)
$__internal_1_$__cuda_sm10x_tcgen05_guardrail_trap_phase_invalid_during_alloc:
[----:B------:R-:W-:Y:S05]  /*2a30*/  BPT.TRAP 0x1 ;  /* 0x000000040000795c */ /* 0x000fea0000300000 */
[----:B------:R-:W-:-:S04]  /*2a40*/  IMAD.MOV.U32 R3, RZ, RZ, 0x0 ;  /* 0x00000000ff037424 */ /* 0x000fc800078e00ff */
[----:B------:R-:W-:Y:S05]  /*2a50*/  RET.REL.NODEC R2 `(gluon_tcgen05) ;  /* 0xffffffd402687950 */ /* 0x000fea0003c3ffff */
        .weak           $__internal_2_$__cuda_sm10x_tcgen05_guardrail_trap_unallocated_columns_being_dealloced
        .type           $__internal_2_$__cuda_sm10x_tcgen05_guardrail_trap_unallocated_columns_being_dealloced,@function
        .size           $__internal_2_$__cuda_sm10x_tcgen05_guardrail_trap_unallocated_columns_being_dealloced,(.L_x_77 - $__internal_2_$__cuda_sm10x_tcgen05_guardrail_trap_unallocated_columns_being_dealloced)
$__internal_2_$__cuda_sm10x_tcgen05_guardrail_trap_unallocated_columns_being_dealloced:
[----:B------:R-:W-:Y:S05]  /*2a60*/  BPT.TRAP 0x1 ;  /* 0x000000040000795c */ /* 0x000fea0000300000 */
[----:B------:R-:W-:-:S04]  /*2a70*/  IMAD.MOV.U32 R3, RZ, RZ, 0x0 ;  /* 0x00000000ff037424 */ /* 0x000fc800078e00ff */
[----:B------:R-:W-:Y:S05]  /*2a80*/  RET.REL.NODEC R2 `(gluon_tcgen05) ;  /* 0xffffffd4025c7950 */ /* 0x000fea0003c3ffff */
.L_x_74:
[----:B------:R-:W-:-:S00]  /*2a90*/  BRA `(.L_x_74) ;  /* 0xfffffffc00fc7947 */ /* 0x000fc0000383ffff */
[----:B------:R-:W-:-:S00]  /*2aa0*/  NOP ;  /* 0x0000000000007918 */ /* 0x000fc00000000000 */
        /* <DEDUP_REMOVED lines=13> */
.L_x_77:


//--------------------- .nv.shared.gluon_tcgen05  --------------------------
	.section	.nv.shared.gluon_tcgen05,"aw",@nobits
	.sectionflags	@""
	.align	16
	.zero		1024


//--------------------- .nv.shared.reserved.0     --------------------------
	.section	.nv.shared.reserved.0,"aw",@nobits
	.align	8
	.weak		__nv_reservedSMEM_offset_0_alias
	.size		__nv_reservedSMEM_offset_0_alias, 0, 64
	.other		__nv_reservedSMEM_offset_0_alias,@"STO_CUDA_RESERVED_SHARED STV_DEFAULT"
__nv_reservedSMEM_offset_0_alias:
	.zero		0
.nv.shared.reserved.0:
	.zero		64
	.weak		__nv_reservedSMEM_allocation_phase
	.type		__nv_reservedSMEM_allocation_phase,@object
	.size		__nv_reservedSMEM_allocation_phase,(.L_0 - __nv_reservedSMEM_allocation_phase)
__nv_reservedSMEM_allocation_phase:
	.zero		1
.L_0:
	.zero		7
	.weak		__nv_reservedSMEM_devtool_atexit_pc
	.type		__nv_reservedSMEM_devtool_atexit_pc,@object
	.size		__nv_reservedSMEM_devtool_atexit_pc,(__nv_reservedSMEM_allocation_mask - __nv_reservedSMEM_devtool_atexit_pc)
__nv_reservedSMEM_devtool_atexit_pc:
	.zero		8
	.weak		__nv_reservedSMEM_allocation_mask
	.type		__nv_reservedSMEM_allocation_mask,@object
	.size		__nv_reservedSMEM_allocation_mask,(.L_2 - __nv_reservedSMEM_allocation_mask)
__nv_reservedSMEM_allocation_mask:
	.zero		4
.L_2:


//--------------------- .nv.constant0.gluon_tcgen05 --------------------------
	.section	.nv.constant0.gluon_tcgen05,"a",@progbits
	.sectionflags	@""
	.align	4
.nv.constant0.gluon_tcgen05:
	.zero		976


//--------------------- SYMBOLS --------------------------

	.type		.nv.reservedSmem.offset0,@object
	.size		.nv.reservedSmem.offset0,0x4
	.type		.nv.reservedSmem.cap,@object
	.size		.nv.reservedSmem.cap,0x4
